//
// Generated by NVIDIA NVVM Compiler
//
// Compiler Build ID: CL-36424714
// Cuda compilation tools, release 13.0, V13.0.88
// Based on NVVM 20.0.0
//

.version 9.0
.target sm_100
.address_size 64

	// .globl	_Z19setup_random_statesP17curandStateXORWOWm
.global .align 4 .b8 precalc_xorwow_matrix[102400];
.global .align 4 .b8 precalc_xorwow_offset_matrix[102400];
.global .align 4 .b8 mrg32k3aM1[2304];
.global .align 4 .b8 mrg32k3aM2[2304];
.global .align 4 .b8 mrg32k3aM1SubSeq[2016];
.global .align 4 .b8 mrg32k3aM2SubSeq[2016];
.global .align 4 .b8 mrg32k3aM1Seq[2304];
.global .align 4 .b8 mrg32k3aM2Seq[2304];
.const .align 8 .b8 __cr_lgamma_table[72];
.extern .shared .align 16 .b8 s_data[];

.visible .entry _Z19setup_random_statesP17curandStateXORWOWm(
	.param .u64 .ptr .align 1 _Z19setup_random_statesP17curandStateXORWOWm_param_0,
	.param .u64 _Z19setup_random_statesP17curandStateXORWOWm_param_1
)
{
	.reg .pred 	%p<24>;
	.reg .b32 	%r<413>;
	.reg .b64 	%rd<19>;

	ld.param.u64 	%rd8, [_Z19setup_random_statesP17curandStateXORWOWm_param_0];
	ld.param.u64 	%rd9, [_Z19setup_random_statesP17curandStateXORWOWm_param_1];
	cvta.to.global.u64 	%rd10, %rd8;
	mov.u32 	%r182, %ctaid.x;
	mov.u32 	%r183, %ntid.x;
	mov.u32 	%r184, %tid.x;
	mad.lo.s32 	%r185, %r182, %r183, %r184;
	cvt.s64.s32 	%rd18, %r185;
	mul.wide.s32 	%rd11, %r185, 48;
	add.s64 	%rd2, %rd10, %rd11;
	cvt.u32.u64 	%r186, %rd9;
	xor.b32  	%r187, %r186, -1429050551;
	mul.lo.s32 	%r188, %r187, 1099087573;
	{ .reg .b32 tmp; mov.b64 {tmp, %r189}, %rd9; }
	xor.b32  	%r190, %r189, -136515619;
	mul.lo.s32 	%r191, %r190, -1703105765;
	add.s32 	%r192, %r188, %r191;
	add.s32 	%r193, %r192, 6615241;
	add.s32 	%r194, %r188, 123456789;
	st.global.v2.u32 	[%rd2], {%r193, %r194};
	xor.b32  	%r195, %r188, 362436069;
	add.s32 	%r196, %r191, 521288629;
	st.global.v2.u32 	[%rd2+8], {%r195, %r196};
	xor.b32  	%r197, %r191, 88675123;
	add.s32 	%r198, %r188, 5783321;
	st.global.v2.u32 	[%rd2+16], {%r197, %r198};
	setp.eq.s32 	%p1, %r185, 0;
	@%p1 bra 	$L__BB0_42;
	mov.b32 	%r319, 0;
$L__BB0_2:
	and.b64  	%rd4, %rd18, 3;
	setp.eq.s64 	%p2, %rd4, 0;
	@%p2 bra 	$L__BB0_41;
	mul.wide.u32 	%rd12, %r319, 3200;
	mov.u64 	%rd13, precalc_xorwow_matrix;
	add.s64 	%rd5, %rd13, %rd12;
	cvt.u32.u64 	%r2, %rd4;
	mov.b32 	%r320, 0;
$L__BB0_4:
	mov.b32 	%r333, 0;
	mov.u32 	%r334, %r333;
	mov.u32 	%r335, %r333;
	mov.u32 	%r336, %r333;
	mov.u32 	%r337, %r333;
	mov.u32 	%r326, %r333;
$L__BB0_5:
	mul.wide.u32 	%rd14, %r326, 4;
	add.s64 	%rd15, %rd2, %rd14;
	ld.global.u32 	%r10, [%rd15+4];
	shl.b32 	%r11, %r326, 5;
	mov.b32 	%r332, 0;
$L__BB0_6:
	.pragma "nounroll";
	shr.u32 	%r203, %r10, %r332;
	and.b32  	%r204, %r203, 1;
	setp.eq.b32 	%p3, %r204, 1;
	not.pred 	%p4, %p3;
	add.s32 	%r205, %r11, %r332;
	mul.lo.s32 	%r206, %r205, 5;
	mul.wide.u32 	%rd16, %r206, 4;
	add.s64 	%rd6, %rd5, %rd16;
	@%p4 bra 	$L__BB0_8;
	ld.global.u32 	%r207, [%rd6];
	xor.b32  	%r337, %r337, %r207;
	ld.global.u32 	%r208, [%rd6+4];
	xor.b32  	%r336, %r336, %r208;
	ld.global.u32 	%r209, [%rd6+8];
	xor.b32  	%r335, %r335, %r209;
	ld.global.u32 	%r210, [%rd6+12];
	xor.b32  	%r334, %r334, %r210;
	ld.global.u32 	%r211, [%rd6+16];
	xor.b32  	%r333, %r333, %r211;
$L__BB0_8:
	and.b32  	%r213, %r203, 2;
	setp.eq.s32 	%p5, %r213, 0;
	@%p5 bra 	$L__BB0_10;
	ld.global.u32 	%r214, [%rd6+20];
	xor.b32  	%r337, %r337, %r214;
	ld.global.u32 	%r215, [%rd6+24];
	xor.b32  	%r336, %r336, %r215;
	ld.global.u32 	%r216, [%rd6+28];
	xor.b32  	%r335, %r335, %r216;
	ld.global.u32 	%r217, [%rd6+32];
	xor.b32  	%r334, %r334, %r217;
	ld.global.u32 	%r218, [%rd6+36];
	xor.b32  	%r333, %r333, %r218;
$L__BB0_10:
	and.b32  	%r220, %r203, 4;
	setp.eq.s32 	%p6, %r220, 0;
	@%p6 bra 	$L__BB0_12;
	ld.global.u32 	%r221, [%rd6+40];
	xor.b32  	%r337, %r337, %r221;
	ld.global.u32 	%r222, [%rd6+44];
	xor.b32  	%r336, %r336, %r222;
	ld.global.u32 	%r223, [%rd6+48];
	xor.b32  	%r335, %r335, %r223;
	ld.global.u32 	%r224, [%rd6+52];
	xor.b32  	%r334, %r334, %r224;
	ld.global.u32 	%r225, [%rd6+56];
	xor.b32  	%r333, %r333, %r225;
$L__BB0_12:
	and.b32  	%r227, %r203, 8;
	setp.eq.s32 	%p7, %r227, 0;
	@%p7 bra 	$L__BB0_14;
	ld.global.u32 	%r228, [%rd6+60];
	xor.b32  	%r337, %r337, %r228;
	ld.global.u32 	%r229, [%rd6+64];
	xor.b32  	%r336, %r336, %r229;
	ld.global.u32 	%r230, [%rd6+68];
	xor.b32  	%r335, %r335, %r230;
	ld.global.u32 	%r231, [%rd6+72];
	xor.b32  	%r334, %r334, %r231;
	ld.global.u32 	%r232, [%rd6+76];
	xor.b32  	%r333, %r333, %r232;
$L__BB0_14:
	and.b32  	%r234, %r203, 16;
	setp.eq.s32 	%p8, %r234, 0;
	@%p8 bra 	$L__BB0_16;
	ld.global.u32 	%r235, [%rd6+80];
	xor.b32  	%r337, %r337, %r235;
	ld.global.u32 	%r236, [%rd6+84];
	xor.b32  	%r336, %r336, %r236;
	ld.global.u32 	%r237, [%rd6+88];
	xor.b32  	%r335, %r335, %r237;
	ld.global.u32 	%r238, [%rd6+92];
	xor.b32  	%r334, %r334, %r238;
	ld.global.u32 	%r239, [%rd6+96];
	xor.b32  	%r333, %r333, %r239;
$L__BB0_16:
	and.b32  	%r241, %r203, 32;
	setp.eq.s32 	%p9, %r241, 0;
	@%p9 bra 	$L__BB0_18;
	ld.global.u32 	%r242, [%rd6+100];
	xor.b32  	%r337, %r337, %r242;
	ld.global.u32 	%r243, [%rd6+104];
	xor.b32  	%r336, %r336, %r243;
	ld.global.u32 	%r244, [%rd6+108];
	xor.b32  	%r335, %r335, %r244;
	ld.global.u32 	%r245, [%rd6+112];
	xor.b32  	%r334, %r334, %r245;
	ld.global.u32 	%r246, [%rd6+116];
	xor.b32  	%r333, %r333, %r246;
$L__BB0_18:
	and.b32  	%r248, %r203, 64;
	setp.eq.s32 	%p10, %r248, 0;
	@%p10 bra 	$L__BB0_20;
	ld.global.u32 	%r249, [%rd6+120];
	xor.b32  	%r337, %r337, %r249;
	ld.global.u32 	%r250, [%rd6+124];
	xor.b32  	%r336, %r336, %r250;
	ld.global.u32 	%r251, [%rd6+128];
	xor.b32  	%r335, %r335, %r251;
	ld.global.u32 	%r252, [%rd6+132];
	xor.b32  	%r334, %r334, %r252;
	ld.global.u32 	%r253, [%rd6+136];
	xor.b32  	%r333, %r333, %r253;
$L__BB0_20:
	and.b32  	%r255, %r203, 128;
	setp.eq.s32 	%p11, %r255, 0;
	@%p11 bra 	$L__BB0_22;
	ld.global.u32 	%r256, [%rd6+140];
	xor.b32  	%r337, %r337, %r256;
	ld.global.u32 	%r257, [%rd6+144];
	xor.b32  	%r336, %r336, %r257;
	ld.global.u32 	%r258, [%rd6+148];
	xor.b32  	%r335, %r335, %r258;
	ld.global.u32 	%r259, [%rd6+152];
	xor.b32  	%r334, %r334, %r259;
	ld.global.u32 	%r260, [%rd6+156];
	xor.b32  	%r333, %r333, %r260;
$L__BB0_22:
	and.b32  	%r262, %r203, 256;
	setp.eq.s32 	%p12, %r262, 0;
	@%p12 bra 	$L__BB0_24;
	ld.global.u32 	%r263, [%rd6+160];
	xor.b32  	%r337, %r337, %r263;
	ld.global.u32 	%r264, [%rd6+164];
	xor.b32  	%r336, %r336, %r264;
	ld.global.u32 	%r265, [%rd6+168];
	xor.b32  	%r335, %r335, %r265;
	ld.global.u32 	%r266, [%rd6+172];
	xor.b32  	%r334, %r334, %r266;
	ld.global.u32 	%r267, [%rd6+176];
	xor.b32  	%r333, %r333, %r267;
$L__BB0_24:
	and.b32  	%r269, %r203, 512;
	setp.eq.s32 	%p13, %r269, 0;
	@%p13 bra 	$L__BB0_26;
	ld.global.u32 	%r270, [%rd6+180];
	xor.b32  	%r337, %r337, %r270;
	ld.global.u32 	%r271, [%rd6+184];
	xor.b32  	%r336, %r336, %r271;
	ld.global.u32 	%r272, [%rd6+188];
	xor.b32  	%r335, %r335, %r272;
	ld.global.u32 	%r273, [%rd6+192];
	xor.b32  	%r334, %r334, %r273;
	ld.global.u32 	%r274, [%rd6+196];
	xor.b32  	%r333, %r333, %r274;
$L__BB0_26:
	and.b32  	%r276, %r203, 1024;
	setp.eq.s32 	%p14, %r276, 0;
	@%p14 bra 	$L__BB0_28;
	ld.global.u32 	%r277, [%rd6+200];
	xor.b32  	%r337, %r337, %r277;
	ld.global.u32 	%r278, [%rd6+204];
	xor.b32  	%r336, %r336, %r278;
	ld.global.u32 	%r279, [%rd6+208];
	xor.b32  	%r335, %r335, %r279;
	ld.global.u32 	%r280, [%rd6+212];
	xor.b32  	%r334, %r334, %r280;
	ld.global.u32 	%r281, [%rd6+216];
	xor.b32  	%r333, %r333, %r281;
$L__BB0_28:
	and.b32  	%r283, %r203, 2048;
	setp.eq.s32 	%p15, %r283, 0;
	@%p15 bra 	$L__BB0_30;
	ld.global.u32 	%r284, [%rd6+220];
	xor.b32  	%r337, %r337, %r284;
	ld.global.u32 	%r285, [%rd6+224];
	xor.b32  	%r336, %r336, %r285;
	ld.global.u32 	%r286, [%rd6+228];
	xor.b32  	%r335, %r335, %r286;
	ld.global.u32 	%r287, [%rd6+232];
	xor.b32  	%r334, %r334, %r287;
	ld.global.u32 	%r288, [%rd6+236];
	xor.b32  	%r333, %r333, %r288;
$L__BB0_30:
	and.b32  	%r290, %r203, 4096;
	setp.eq.s32 	%p16, %r290, 0;
	@%p16 bra 	$L__BB0_32;
	ld.global.u32 	%r291, [%rd6+240];
	xor.b32  	%r337, %r337, %r291;
	ld.global.u32 	%r292, [%rd6+244];
	xor.b32  	%r336, %r336, %r292;
	ld.global.u32 	%r293, [%rd6+248];
	xor.b32  	%r335, %r335, %r293;
	ld.global.u32 	%r294, [%rd6+252];
	xor.b32  	%r334, %r334, %r294;
	ld.global.u32 	%r295, [%rd6+256];
	xor.b32  	%r333, %r333, %r295;
$L__BB0_32:
	and.b32  	%r297, %r203, 8192;
	setp.eq.s32 	%p17, %r297, 0;
	@%p17 bra 	$L__BB0_34;
	ld.global.u32 	%r298, [%rd6+260];
	xor.b32  	%r337, %r337, %r298;
	ld.global.u32 	%r299, [%rd6+264];
	xor.b32  	%r336, %r336, %r299;
	ld.global.u32 	%r300, [%rd6+268];
	xor.b32  	%r335, %r335, %r300;
	ld.global.u32 	%r301, [%rd6+272];
	xor.b32  	%r334, %r334, %r301;
	ld.global.u32 	%r302, [%rd6+276];
	xor.b32  	%r333, %r333, %r302;
$L__BB0_34:
	and.b32  	%r304, %r203, 16384;
	setp.eq.s32 	%p18, %r304, 0;
	@%p18 bra 	$L__BB0_36;
	ld.global.u32 	%r305, [%rd6+280];
	xor.b32  	%r337, %r337, %r305;
	ld.global.u32 	%r306, [%rd6+284];
	xor.b32  	%r336, %r336, %r306;
	ld.global.u32 	%r307, [%rd6+288];
	xor.b32  	%r335, %r335, %r307;
	ld.global.u32 	%r308, [%rd6+292];
	xor.b32  	%r334, %r334, %r308;
	ld.global.u32 	%r309, [%rd6+296];
	xor.b32  	%r333, %r333, %r309;
$L__BB0_36:
	and.b32  	%r311, %r203, 32768;
	setp.eq.s32 	%p19, %r311, 0;
	@%p19 bra 	$L__BB0_38;
	ld.global.u32 	%r312, [%rd6+300];
	xor.b32  	%r337, %r337, %r312;
	ld.global.u32 	%r313, [%rd6+304];
	xor.b32  	%r336, %r336, %r313;
	ld.global.u32 	%r314, [%rd6+308];
	xor.b32  	%r335, %r335, %r314;
	ld.global.u32 	%r315, [%rd6+312];
	xor.b32  	%r334, %r334, %r315;
	ld.global.u32 	%r316, [%rd6+316];
	xor.b32  	%r333, %r333, %r316;
$L__BB0_38:
	add.s32 	%r332, %r332, 16;
	setp.ne.s32 	%p20, %r332, 32;
	@%p20 bra 	$L__BB0_6;
	mad.lo.s32 	%r317, %r326, -31, %r11;
	add.s32 	%r326, %r317, 1;
	setp.ne.s32 	%p21, %r326, 5;
	@%p21 bra 	$L__BB0_5;
	st.global.u32 	[%rd2+4], %r337;
	st.global.u32 	[%rd2+8], %r336;
	st.global.u32 	[%rd2+12], %r335;
	st.global.u32 	[%rd2+16], %r334;
	st.global.u32 	[%rd2+20], %r333;
	add.s32 	%r320, %r320, 1;
	setp.lt.u32 	%p22, %r320, %r2;
	@%p22 bra 	$L__BB0_4;
$L__BB0_41:
	shr.u64 	%rd7, %rd18, 2;
	add.s32 	%r319, %r319, 1;
	setp.gt.u64 	%p23, %rd18, 3;
	mov.u64 	%rd18, %rd7;
	@%p23 bra 	$L__BB0_2;
$L__BB0_42:
	mov.b32 	%r318, 0;
	st.global.v2.u32 	[%rd2+24], {%r318, %r318};
	st.global.u32 	[%rd2+32], %r318;
	mov.b64 	%rd17, 0;
	st.global.u64 	[%rd2+40], %rd17;
	ret;

}
	// .globl	_Z21initialize_populationPiP17curandStateXORWOWii
.visible .entry _Z21initialize_populationPiP17curandStateXORWOWii(
	.param .u64 .ptr .align 1 _Z21initialize_populationPiP17curandStateXORWOWii_param_0,
	.param .u64 .ptr .align 1 _Z21initialize_populationPiP17curandStateXORWOWii_param_1,
	.param .u32 _Z21initialize_populationPiP17curandStateXORWOWii_param_2,
	.param .u32 _Z21initialize_populationPiP17curandStateXORWOWii_param_3
)
{
	.reg .pred 	%p<2>;
	.reg .b32 	%r<24>;
	.reg .b64 	%rd<9>;

	ld.param.u64 	%rd1, [_Z21initialize_populationPiP17curandStateXORWOWii_param_0];
	ld.param.u64 	%rd2, [_Z21initialize_populationPiP17curandStateXORWOWii_param_1];
	ld.param.u32 	%r2, [_Z21initialize_populationPiP17curandStateXORWOWii_param_2];
	ld.param.u32 	%r3, [_Z21initialize_populationPiP17curandStateXORWOWii_param_3];
	mov.u32 	%r4, %ctaid.x;
	mov.u32 	%r5, %ntid.x;
	mov.u32 	%r6, %tid.x;
	mad.lo.s32 	%r1, %r4, %r5, %r6;
	mul.lo.s32 	%r7, %r3, %r2;
	setp.ge.s32 	%p1, %r1, %r7;
	@%p1 bra 	$L__BB1_2;
	cvta.to.global.u64 	%rd3, %rd2;
	cvta.to.global.u64 	%rd4, %rd1;
	mul.wide.s32 	%rd5, %r1, 48;
	add.s64 	%rd6, %rd3, %rd5;
	ld.global.v2.u32 	{%r8, %r9}, [%rd6];
	shr.u32 	%r10, %r9, 2;
	xor.b32  	%r11, %r10, %r9;
	ld.global.v2.u32 	{%r12, %r13}, [%rd6+8];
	ld.global.v2.u32 	{%r14, %r15}, [%rd6+16];
	st.global.v2.u32 	[%rd6+8], {%r13, %r14};
	shl.b32 	%r16, %r15, 4;
	shl.b32 	%r17, %r11, 1;
	xor.b32  	%r18, %r17, %r16;
	xor.b32  	%r19, %r18, %r11;
	xor.b32  	%r20, %r19, %r15;
	st.global.v2.u32 	[%rd6+16], {%r15, %r20};
	add.s32 	%r21, %r8, 362437;
	st.global.v2.u32 	[%rd6], {%r21, %r12};
	add.s32 	%r22, %r20, %r21;
	and.b32  	%r23, %r22, 1;
	mul.wide.s32 	%rd7, %r1, 4;
	add.s64 	%rd8, %rd4, %rd7;
	st.global.u32 	[%rd8], %r23;
$L__BB1_2:
	ret;

}
	// .globl	_Z19evaluate_populationPiS_S_S_iii
.visible .entry _Z19evaluate_populationPiS_S_S_iii(
	.param .u64 .ptr .align 1 _Z19evaluate_populationPiS_S_S_iii_param_0,
	.param .u64 .ptr .align 1 _Z19evaluate_populationPiS_S_S_iii_param_1,
	.param .u64 .ptr .align 1 _Z19evaluate_populationPiS_S_S_iii_param_2,
	.param .u64 .ptr .align 1 _Z19evaluate_populationPiS_S_S_iii_param_3,
	.param .u32 _Z19evaluate_populationPiS_S_S_iii_param_4,
	.param .u32 _Z19evaluate_populationPiS_S_S_iii_param_5,
	.param .u32 _Z19evaluate_populationPiS_S_S_iii_param_6
)
{
	.reg .pred 	%p<14>;
	.reg .b32 	%r<176>;
	.reg .b64 	%rd<23>;

	ld.param.u64 	%rd8, [_Z19evaluate_populationPiS_S_S_iii_param_0];
	ld.param.u64 	%rd5, [_Z19evaluate_populationPiS_S_S_iii_param_1];
	ld.param.u64 	%rd6, [_Z19evaluate_populationPiS_S_S_iii_param_2];
	ld.param.u64 	%rd7, [_Z19evaluate_populationPiS_S_S_iii_param_3];
	ld.param.u32 	%r48, [_Z19evaluate_populationPiS_S_S_iii_param_4];
	ld.param.u32 	%r49, [_Z19evaluate_populationPiS_S_S_iii_param_5];
	ld.param.u32 	%r50, [_Z19evaluate_populationPiS_S_S_iii_param_6];
	cvta.to.global.u64 	%rd1, %rd8;
	shl.b32 	%r51, %r49, 2;
	mov.u32 	%r52, s_data;
	add.s32 	%r1, %r52, %r51;
	mov.u32 	%r53, %ctaid.x;
	mov.u32 	%r2, %ntid.x;
	mov.u32 	%r153, %tid.x;
	mad.lo.s32 	%r4, %r53, %r2, %r153;
	setp.ge.s32 	%p1, %r153, %r49;
	@%p1 bra 	$L__BB2_3;
	cvta.to.global.u64 	%rd2, %rd6;
	cvta.to.global.u64 	%rd3, %rd7;
$L__BB2_2:
	mul.wide.s32 	%rd9, %r153, 4;
	add.s64 	%rd10, %rd2, %rd9;
	ld.global.u32 	%r54, [%rd10];
	shl.b32 	%r55, %r153, 2;
	add.s32 	%r57, %r52, %r55;
	st.shared.u32 	[%r57], %r54;
	add.s64 	%rd11, %rd3, %rd9;
	ld.global.u32 	%r58, [%rd11];
	add.s32 	%r59, %r1, %r55;
	st.shared.u32 	[%r59], %r58;
	add.s32 	%r153, %r153, %r2;
	setp.lt.s32 	%p2, %r153, %r49;
	@%p2 bra 	$L__BB2_2;
$L__BB2_3:
	bar.sync 	0;
	setp.ge.s32 	%p3, %r4, %r48;
	@%p3 bra 	$L__BB2_17;
	setp.lt.s32 	%p4, %r49, 1;
	mov.b32 	%r174, 0;
	mov.u32 	%r175, %r174;
	@%p4 bra 	$L__BB2_16;
	mul.lo.s32 	%r7, %r49, %r4;
	and.b32  	%r8, %r49, 7;
	setp.lt.u32 	%p5, %r49, 8;
	mov.b32 	%r166, 0;
	mov.u32 	%r175, %r166;
	mov.u32 	%r174, %r166;
	@%p5 bra 	$L__BB2_8;
	and.b32  	%r166, %r49, 2147483640;
	neg.s32 	%r156, %r166;
	add.s64 	%rd4, %rd1, 16;
	add.s32 	%r154, %r52, 16;
	mov.b32 	%r175, 0;
	mov.u32 	%r155, %r7;
	mov.u32 	%r174, %r175;
$L__BB2_7:
	.pragma "nounroll";
	mul.wide.s32 	%rd12, %r155, 4;
	add.s64 	%rd13, %rd4, %rd12;
	ld.global.u32 	%r66, [%rd13+-16];
	ld.shared.v4.u32 	{%r67, %r68, %r69, %r70}, [%r154+-16];
	mad.lo.s32 	%r71, %r67, %r66, %r174;
	add.s32 	%r72, %r154, %r51;
	ld.shared.u32 	%r73, [%r72+-16];
	mad.lo.s32 	%r74, %r73, %r66, %r175;
	ld.global.u32 	%r75, [%rd13+-12];
	mad.lo.s32 	%r76, %r68, %r75, %r71;
	ld.shared.u32 	%r77, [%r72+-12];
	mad.lo.s32 	%r78, %r77, %r75, %r74;
	ld.global.u32 	%r79, [%rd13+-8];
	mad.lo.s32 	%r80, %r69, %r79, %r76;
	ld.shared.u32 	%r81, [%r72+-8];
	mad.lo.s32 	%r82, %r81, %r79, %r78;
	ld.global.u32 	%r83, [%rd13+-4];
	mad.lo.s32 	%r84, %r70, %r83, %r80;
	ld.shared.u32 	%r85, [%r72+-4];
	mad.lo.s32 	%r86, %r85, %r83, %r82;
	ld.global.u32 	%r87, [%rd13];
	ld.shared.v4.u32 	{%r88, %r89, %r90, %r91}, [%r154];
	mad.lo.s32 	%r92, %r88, %r87, %r84;
	ld.shared.u32 	%r93, [%r72];
	mad.lo.s32 	%r94, %r93, %r87, %r86;
	ld.global.u32 	%r95, [%rd13+4];
	mad.lo.s32 	%r96, %r89, %r95, %r92;
	ld.shared.u32 	%r97, [%r72+4];
	mad.lo.s32 	%r98, %r97, %r95, %r94;
	ld.global.u32 	%r99, [%rd13+8];
	mad.lo.s32 	%r100, %r90, %r99, %r96;
	ld.shared.u32 	%r101, [%r72+8];
	mad.lo.s32 	%r102, %r101, %r99, %r98;
	ld.global.u32 	%r103, [%rd13+12];
	mad.lo.s32 	%r174, %r91, %r103, %r100;
	ld.shared.u32 	%r104, [%r72+12];
	mad.lo.s32 	%r175, %r104, %r103, %r102;
	add.s32 	%r156, %r156, 8;
	add.s32 	%r155, %r155, 8;
	add.s32 	%r154, %r154, 32;
	setp.ne.s32 	%p6, %r156, 0;
	@%p6 bra 	$L__BB2_7;
$L__BB2_8:
	setp.eq.s32 	%p7, %r8, 0;
	@%p7 bra 	$L__BB2_16;
	and.b32  	%r27, %r49, 3;
	setp.lt.u32 	%p8, %r8, 4;
	@%p8 bra 	$L__BB2_11;
	add.s32 	%r106, %r166, %r7;
	mul.wide.s32 	%rd14, %r106, 4;
	add.s64 	%rd15, %rd1, %rd14;
	ld.global.u32 	%r107, [%rd15];
	shl.b32 	%r108, %r166, 2;
	add.s32 	%r110, %r52, %r108;
	ld.shared.u32 	%r111, [%r110];
	mad.lo.s32 	%r112, %r111, %r107, %r174;
	add.s32 	%r113, %r1, %r108;
	ld.shared.u32 	%r114, [%r113];
	mad.lo.s32 	%r115, %r114, %r107, %r175;
	ld.global.u32 	%r116, [%rd15+4];
	ld.shared.u32 	%r117, [%r110+4];
	mad.lo.s32 	%r118, %r117, %r116, %r112;
	ld.shared.u32 	%r119, [%r113+4];
	mad.lo.s32 	%r120, %r119, %r116, %r115;
	ld.global.u32 	%r121, [%rd15+8];
	ld.shared.u32 	%r122, [%r110+8];
	mad.lo.s32 	%r123, %r122, %r121, %r118;
	ld.shared.u32 	%r124, [%r113+8];
	mad.lo.s32 	%r125, %r124, %r121, %r120;
	ld.global.u32 	%r126, [%rd15+12];
	ld.shared.u32 	%r127, [%r110+12];
	mad.lo.s32 	%r174, %r127, %r126, %r123;
	ld.shared.u32 	%r128, [%r113+12];
	mad.lo.s32 	%r175, %r128, %r126, %r125;
	add.s32 	%r166, %r166, 4;
$L__BB2_11:
	setp.eq.s32 	%p9, %r27, 0;
	@%p9 bra 	$L__BB2_16;
	setp.eq.s32 	%p10, %r27, 1;
	@%p10 bra 	$L__BB2_14;
	add.s32 	%r130, %r166, %r7;
	mul.wide.s32 	%rd16, %r130, 4;
	add.s64 	%rd17, %rd1, %rd16;
	ld.global.u32 	%r131, [%rd17];
	shl.b32 	%r132, %r166, 2;
	add.s32 	%r134, %r52, %r132;
	ld.shared.u32 	%r135, [%r134];
	mad.lo.s32 	%r136, %r135, %r131, %r174;
	add.s32 	%r137, %r1, %r132;
	ld.shared.u32 	%r138, [%r137];
	mad.lo.s32 	%r139, %r138, %r131, %r175;
	ld.global.u32 	%r140, [%rd17+4];
	ld.shared.u32 	%r141, [%r134+4];
	mad.lo.s32 	%r174, %r141, %r140, %r136;
	ld.shared.u32 	%r142, [%r137+4];
	mad.lo.s32 	%r175, %r142, %r140, %r139;
	add.s32 	%r166, %r166, 2;
$L__BB2_14:
	and.b32  	%r143, %r49, 1;
	setp.eq.b32 	%p11, %r143, 1;
	not.pred 	%p12, %p11;
	@%p12 bra 	$L__BB2_16;
	add.s32 	%r144, %r166, %r7;
	mul.wide.s32 	%rd18, %r144, 4;
	add.s64 	%rd19, %rd1, %rd18;
	ld.global.u32 	%r145, [%rd19];
	shl.b32 	%r146, %r166, 2;
	add.s32 	%r148, %r52, %r146;
	ld.shared.u32 	%r149, [%r148];
	mad.lo.s32 	%r174, %r149, %r145, %r174;
	add.s32 	%r150, %r1, %r146;
	ld.shared.u32 	%r151, [%r150];
	mad.lo.s32 	%r175, %r151, %r145, %r175;
$L__BB2_16:
	setp.gt.s32 	%p13, %r174, %r50;
	selp.b32 	%r152, 0, %r175, %p13;
	cvta.to.global.u64 	%rd20, %rd5;
	mul.wide.s32 	%rd21, %r4, 4;
	add.s64 	%rd22, %rd20, %rd21;
	st.global.u32 	[%rd22], %r152;
$L__BB2_17:
	ret;

}
	// .globl	_Z9selectionPiS_S_P17curandStateXORWOWii
.visible .entry _Z9selectionPiS_S_P17curandStateXORWOWii(
	.param .u64 .ptr .align 1 _Z9selectionPiS_S_P17curandStateXORWOWii_param_0,
	.param .u64 .ptr .align 1 _Z9selectionPiS_S_P17curandStateXORWOWii_param_1,
	.param .u64 .ptr .align 1 _Z9selectionPiS_S_P17curandStateXORWOWii_param_2,
	.param .u64 .ptr .align 1 _Z9selectionPiS_S_P17curandStateXORWOWii_param_3,
	.param .u32 _Z9selectionPiS_S_P17curandStateXORWOWii_param_4,
	.param .u32 _Z9selectionPiS_S_P17curandStateXORWOWii_param_5
)
{
	.reg .pred 	%p<12>;
	.reg .b32 	%r<100>;
	.reg .b32 	%f<2>;
	.reg .b64 	%rd<47>;
	.reg .b64 	%fd<2>;

	ld.param.u64 	%rd13, [_Z9selectionPiS_S_P17curandStateXORWOWii_param_0];
	ld.param.u64 	%rd14, [_Z9selectionPiS_S_P17curandStateXORWOWii_param_1];
	ld.param.u32 	%r32, [_Z9selectionPiS_S_P17curandStateXORWOWii_param_4];
	ld.param.u32 	%r33, [_Z9selectionPiS_S_P17curandStateXORWOWii_param_5];
	cvta.to.global.u64 	%rd1, %rd14;
	cvta.to.global.u64 	%rd2, %rd13;
	mov.u32 	%r34, %ctaid.x;
	mov.u32 	%r35, %ntid.x;
	mov.u32 	%r36, %tid.x;
	mad.lo.s32 	%r1, %r34, %r35, %r36;
	setp.ge.s32 	%p1, %r1, %r32;
	@%p1 bra 	$L__BB3_15;
	ld.param.u64 	%rd44, [_Z9selectionPiS_S_P17curandStateXORWOWii_param_3];
	ld.param.u64 	%rd43, [_Z9selectionPiS_S_P17curandStateXORWOWii_param_2];
	cvta.to.global.u64 	%rd15, %rd44;
	cvta.to.global.u64 	%rd16, %rd43;
	mul.wide.s32 	%rd17, %r1, 48;
	add.s64 	%rd3, %rd15, %rd17;
	ld.global.v2.u32 	{%r37, %r38}, [%rd3];
	ld.global.v2.u32 	{%r2, %r3}, [%rd3+8];
	ld.global.v2.u32 	{%r4, %r5}, [%rd3+16];
	ld.global.v2.u32 	{%r6, %r7}, [%rd3+24];
	ld.global.f32 	%f1, [%rd3+32];
	ld.global.f64 	%fd1, [%rd3+40];
	shr.u32 	%r39, %r38, 2;
	xor.b32  	%r40, %r39, %r38;
	shl.b32 	%r41, %r5, 4;
	shl.b32 	%r42, %r40, 1;
	xor.b32  	%r43, %r41, %r42;
	xor.b32  	%r44, %r43, %r5;
	xor.b32  	%r8, %r44, %r40;
	add.s32 	%r45, %r37, %r8;
	add.s32 	%r46, %r45, 362437;
	rem.u32 	%r47, %r46, %r32;
	shr.u32 	%r48, %r2, 2;
	xor.b32  	%r49, %r48, %r2;
	shl.b32 	%r50, %r8, 4;
	shl.b32 	%r51, %r49, 1;
	xor.b32  	%r52, %r51, %r50;
	xor.b32  	%r53, %r52, %r49;
	xor.b32  	%r9, %r53, %r8;
	add.s32 	%r10, %r37, 724874;
	add.s32 	%r54, %r9, %r10;
	rem.u32 	%r55, %r54, %r32;
	mul.wide.s32 	%rd18, %r47, 4;
	add.s64 	%rd19, %rd16, %rd18;
	ld.global.u32 	%r56, [%rd19];
	mul.wide.s32 	%rd20, %r55, 4;
	add.s64 	%rd21, %rd16, %rd20;
	ld.global.u32 	%r57, [%rd21];
	setp.gt.s32 	%p2, %r56, %r57;
	selp.b32 	%r58, %r47, %r55, %p2;
	mul.lo.s32 	%r59, %r58, %r33;
	cvt.s64.s32 	%rd4, %r59;
	setp.lt.s32 	%p3, %r33, 1;
	@%p3 bra 	$L__BB3_14;
	mul.lo.s32 	%r11, %r33, %r1;
	and.b32  	%r12, %r33, 15;
	setp.lt.u32 	%p4, %r33, 16;
	mov.b32 	%r96, 0;
	@%p4 bra 	$L__BB3_5;
	and.b32  	%r96, %r33, 2147483632;
	neg.s32 	%r94, %r96;
	shl.b64 	%rd22, %rd4, 2;
	add.s64 	%rd23, %rd22, %rd2;
	add.s64 	%rd45, %rd23, 32;
	mov.u32 	%r93, %r11;
$L__BB3_4:
	.pragma "nounroll";
	mul.wide.s32 	%rd24, %r93, 4;
	add.s64 	%rd25, %rd1, %rd24;
	ld.global.u32 	%r62, [%rd45+-32];
	st.global.u32 	[%rd25], %r62;
	ld.global.u32 	%r63, [%rd45+-28];
	st.global.u32 	[%rd25+4], %r63;
	ld.global.u32 	%r64, [%rd45+-24];
	st.global.u32 	[%rd25+8], %r64;
	ld.global.u32 	%r65, [%rd45+-20];
	st.global.u32 	[%rd25+12], %r65;
	ld.global.u32 	%r66, [%rd45+-16];
	st.global.u32 	[%rd25+16], %r66;
	ld.global.u32 	%r67, [%rd45+-12];
	st.global.u32 	[%rd25+20], %r67;
	ld.global.u32 	%r68, [%rd45+-8];
	st.global.u32 	[%rd25+24], %r68;
	ld.global.u32 	%r69, [%rd45+-4];
	st.global.u32 	[%rd25+28], %r69;
	ld.global.u32 	%r70, [%rd45];
	st.global.u32 	[%rd25+32], %r70;
	ld.global.u32 	%r71, [%rd45+4];
	st.global.u32 	[%rd25+36], %r71;
	ld.global.u32 	%r72, [%rd45+8];
	st.global.u32 	[%rd25+40], %r72;
	ld.global.u32 	%r73, [%rd45+12];
	st.global.u32 	[%rd25+44], %r73;
	ld.global.u32 	%r74, [%rd45+16];
	st.global.u32 	[%rd25+48], %r74;
	ld.global.u32 	%r75, [%rd45+20];
	st.global.u32 	[%rd25+52], %r75;
	ld.global.u32 	%r76, [%rd45+24];
	st.global.u32 	[%rd25+56], %r76;
	ld.global.u32 	%r77, [%rd45+28];
	st.global.u32 	[%rd25+60], %r77;
	add.s32 	%r94, %r94, 16;
	add.s64 	%rd45, %rd45, 64;
	add.s32 	%r93, %r93, 16;
	setp.ne.s32 	%p5, %r94, 0;
	@%p5 bra 	$L__BB3_4;
$L__BB3_5:
	setp.eq.s32 	%p6, %r12, 0;
	@%p6 bra 	$L__BB3_14;
	and.b32  	%r20, %r33, 7;
	setp.lt.u32 	%p7, %r12, 8;
	@%p7 bra 	$L__BB3_8;
	cvt.u64.u32 	%rd26, %r96;
	add.s64 	%rd27, %rd26, %rd4;
	shl.b64 	%rd28, %rd27, 2;
	add.s64 	%rd29, %rd2, %rd28;
	ld.global.u32 	%r78, [%rd29];
	add.s32 	%r79, %r96, %r11;
	mul.wide.s32 	%rd30, %r79, 4;
	add.s64 	%rd31, %rd1, %rd30;
	st.global.u32 	[%rd31], %r78;
	ld.global.u32 	%r80, [%rd29+4];
	st.global.u32 	[%rd31+4], %r80;
	ld.global.u32 	%r81, [%rd29+8];
	st.global.u32 	[%rd31+8], %r81;
	ld.global.u32 	%r82, [%rd29+12];
	st.global.u32 	[%rd31+12], %r82;
	ld.global.u32 	%r83, [%rd29+16];
	st.global.u32 	[%rd31+16], %r83;
	ld.global.u32 	%r84, [%rd29+20];
	st.global.u32 	[%rd31+20], %r84;
	ld.global.u32 	%r85, [%rd29+24];
	st.global.u32 	[%rd31+24], %r85;
	ld.global.u32 	%r86, [%rd29+28];
	st.global.u32 	[%rd31+28], %r86;
	add.s32 	%r96, %r96, 8;
$L__BB3_8:
	setp.eq.s32 	%p8, %r20, 0;
	@%p8 bra 	$L__BB3_14;
	and.b32  	%r23, %r33, 3;
	setp.lt.u32 	%p9, %r20, 4;
	@%p9 bra 	$L__BB3_11;
	cvt.u64.u32 	%rd32, %r96;
	add.s64 	%rd33, %rd32, %rd4;
	shl.b64 	%rd34, %rd33, 2;
	add.s64 	%rd35, %rd2, %rd34;
	ld.global.u32 	%r87, [%rd35];
	add.s32 	%r88, %r96, %r11;
	mul.wide.s32 	%rd36, %r88, 4;
	add.s64 	%rd37, %rd1, %rd36;
	st.global.u32 	[%rd37], %r87;
	ld.global.u32 	%r89, [%rd35+4];
	st.global.u32 	[%rd37+4], %r89;
	ld.global.u32 	%r90, [%rd35+8];
	st.global.u32 	[%rd37+8], %r90;
	ld.global.u32 	%r91, [%rd35+12];
	st.global.u32 	[%rd37+12], %r91;
	add.s32 	%r96, %r96, 4;
$L__BB3_11:
	setp.eq.s32 	%p10, %r23, 0;
	@%p10 bra 	$L__BB3_14;
	add.s32 	%r99, %r96, %r11;
	cvt.u64.u32 	%rd38, %r96;
	add.s64 	%rd39, %rd4, %rd38;
	shl.b64 	%rd40, %rd39, 2;
	add.s64 	%rd46, %rd2, %rd40;
	neg.s32 	%r98, %r23;
$L__BB3_13:
	.pragma "nounroll";
	mul.wide.s32 	%rd41, %r99, 4;
	add.s64 	%rd42, %rd1, %rd41;
	ld.global.u32 	%r92, [%rd46];
	st.global.u32 	[%rd42], %r92;
	add.s32 	%r99, %r99, 1;
	add.s64 	%rd46, %rd46, 4;
	add.s32 	%r98, %r98, 1;
	setp.ne.s32 	%p11, %r98, 0;
	@%p11 bra 	$L__BB3_13;
$L__BB3_14:
	st.global.v2.u32 	[%rd3], {%r10, %r3};
	st.global.v2.u32 	[%rd3+8], {%r4, %r5};
	st.global.v2.u32 	[%rd3+16], {%r8, %r9};
	st.global.v2.u32 	[%rd3+24], {%r6, %r7};
	st.global.f32 	[%rd3+32], %f1;
	st.global.f64 	[%rd3+40], %fd1;
$L__BB3_15:
	ret;

}
	// .globl	_Z9crossoverPiP17curandStateXORWOWiif
.visible .entry _Z9crossoverPiP17curandStateXORWOWiif(
	.param .u64 .ptr .align 1 _Z9crossoverPiP17curandStateXORWOWiif_param_0,
	.param .u64 .ptr .align 1 _Z9crossoverPiP17curandStateXORWOWiif_param_1,
	.param .u32 _Z9crossoverPiP17curandStateXORWOWiif_param_2,
	.param .u32 _Z9crossoverPiP17curandStateXORWOWiif_param_3,
	.param .f32 _Z9crossoverPiP17curandStateXORWOWiif_param_4
)
{
	.reg .pred 	%p<11>;
	.reg .b32 	%r<80>;
	.reg .b32 	%f<5>;
	.reg .b64 	%rd<24>;
	.reg .b64 	%fd<2>;

	ld.param.u64 	%rd7, [_Z9crossoverPiP17curandStateXORWOWiif_param_0];
	ld.param.u64 	%rd6, [_Z9crossoverPiP17curandStateXORWOWiif_param_1];
	ld.param.u32 	%r31, [_Z9crossoverPiP17curandStateXORWOWiif_param_2];
	ld.param.u32 	%r32, [_Z9crossoverPiP17curandStateXORWOWiif_param_3];
	ld.param.f32 	%f2, [_Z9crossoverPiP17curandStateXORWOWiif_param_4];
	cvta.to.global.u64 	%rd1, %rd7;
	mov.u32 	%r33, %ctaid.x;
	mov.u32 	%r34, %ntid.x;
	mov.u32 	%r35, %tid.x;
	mad.lo.s32 	%r1, %r33, %r34, %r35;
	setp.ge.s32 	%p1, %r1, %r31;
	@%p1 bra 	$L__BB4_11;
	cvta.to.global.u64 	%rd8, %rd6;
	mul.wide.s32 	%rd9, %r1, 48;
	add.s64 	%rd2, %rd8, %rd9;
	ld.global.v2.u32 	{%r2, %r36}, [%rd2];
	ld.global.v2.u32 	{%r78, %r4}, [%rd2+8];
	ld.global.v2.u32 	{%r5, %r6}, [%rd2+16];
	ld.global.v2.u32 	{%r7, %r8}, [%rd2+24];
	ld.global.f32 	%f1, [%rd2+32];
	ld.global.f64 	%fd1, [%rd2+40];
	shr.u32 	%r37, %r36, 2;
	xor.b32  	%r38, %r37, %r36;
	shl.b32 	%r39, %r6, 4;
	shl.b32 	%r40, %r38, 1;
	xor.b32  	%r41, %r39, %r40;
	xor.b32  	%r42, %r41, %r6;
	xor.b32  	%r9, %r42, %r38;
	add.s32 	%r79, %r2, 362437;
	add.s32 	%r43, %r9, %r79;
	cvt.rn.f32.u32 	%f3, %r43;
	fma.rn.f32 	%f4, %f3, 0f2F800000, 0f2F000000;
	setp.geu.f32 	%p2, %f4, %f2;
	mov.u32 	%r74, %r9;
	mov.u32 	%r75, %r6;
	mov.u32 	%r76, %r5;
	mov.u32 	%r77, %r4;
	@%p2 bra 	$L__BB4_10;
	shr.u32 	%r44, %r78, 2;
	xor.b32  	%r45, %r44, %r78;
	shl.b32 	%r46, %r9, 4;
	shl.b32 	%r47, %r45, 1;
	xor.b32  	%r48, %r47, %r46;
	xor.b32  	%r49, %r48, %r45;
	xor.b32  	%r74, %r49, %r9;
	add.s32 	%r79, %r2, 724874;
	add.s32 	%r13, %r74, %r79;
	rem.u32 	%r72, %r13, %r32;
	and.b32  	%r50, %r1, 1;
	setp.eq.b32 	%p3, %r50, 1;
	add.s32 	%r51, %r1, 1;
	setp.ge.s32 	%p4, %r51, %r31;
	or.pred  	%p5, %p3, %p4;
	mov.u32 	%r75, %r9;
	mov.u32 	%r76, %r6;
	mov.u32 	%r77, %r5;
	mov.u32 	%r78, %r4;
	@%p5 bra 	$L__BB4_10;
	mul.lo.s32 	%r52, %r32, %r1;
	cvt.s64.s32 	%rd3, %r52;
	add.s32 	%r53, %r52, %r32;
	cvt.s64.s32 	%rd4, %r53;
	setp.ge.s32 	%p6, %r72, %r32;
	mov.u32 	%r75, %r9;
	mov.u32 	%r76, %r6;
	mov.u32 	%r77, %r5;
	mov.u32 	%r78, %r4;
	@%p6 bra 	$L__BB4_10;
	div.u32 	%r54, %r13, %r32;
	mad.lo.s32 	%r55, %r32, %r54, %r32;
	xor.b32  	%r56, %r55, 2;
	add.s32 	%r57, %r74, %r2;
	sub.s32 	%r58, %r56, %r57;
	sub.s32 	%r59, %r55, %r57;
	add.s32 	%r15, %r59, -724875;
	and.b32  	%r16, %r58, 3;
	setp.eq.s32 	%p7, %r16, 0;
	@%p7 bra 	$L__BB4_7;
	neg.s32 	%r70, %r16;
$L__BB4_6:
	.pragma "nounroll";
	cvt.s64.s32 	%rd10, %r72;
	add.s64 	%rd11, %rd10, %rd3;
	shl.b64 	%rd12, %rd11, 2;
	add.s64 	%rd13, %rd1, %rd12;
	ld.global.u32 	%r60, [%rd13];
	add.s64 	%rd14, %rd10, %rd4;
	shl.b64 	%rd15, %rd14, 2;
	add.s64 	%rd16, %rd1, %rd15;
	ld.global.u32 	%r61, [%rd16];
	st.global.u32 	[%rd13], %r61;
	st.global.u32 	[%rd16], %r60;
	add.s32 	%r72, %r72, 1;
	add.s32 	%r70, %r70, 1;
	setp.ne.s32 	%p8, %r70, 0;
	@%p8 bra 	$L__BB4_6;
$L__BB4_7:
	setp.lt.u32 	%p9, %r15, 3;
	mov.u32 	%r75, %r9;
	mov.u32 	%r76, %r6;
	mov.u32 	%r77, %r5;
	mov.u32 	%r78, %r4;
	@%p9 bra 	$L__BB4_10;
	add.s64 	%rd5, %rd1, 8;
$L__BB4_9:
	.pragma "nounroll";
	cvt.s64.s32 	%rd17, %r72;
	add.s64 	%rd18, %rd3, %rd17;
	shl.b64 	%rd19, %rd18, 2;
	add.s64 	%rd20, %rd5, %rd19;
	add.s64 	%rd21, %rd4, %rd17;
	shl.b64 	%rd22, %rd21, 2;
	add.s64 	%rd23, %rd5, %rd22;
	ld.global.u32 	%r62, [%rd20+-8];
	ld.global.u32 	%r63, [%rd23+-8];
	st.global.u32 	[%rd20+-8], %r63;
	st.global.u32 	[%rd23+-8], %r62;
	ld.global.u32 	%r64, [%rd20+-4];
	ld.global.u32 	%r65, [%rd23+-4];
	st.global.u32 	[%rd20+-4], %r65;
	st.global.u32 	[%rd23+-4], %r64;
	ld.global.u32 	%r66, [%rd20];
	ld.global.u32 	%r67, [%rd23];
	st.global.u32 	[%rd20], %r67;
	st.global.u32 	[%rd23], %r66;
	ld.global.u32 	%r68, [%rd20+4];
	ld.global.u32 	%r69, [%rd23+4];
	st.global.u32 	[%rd20+4], %r69;
	st.global.u32 	[%rd23+4], %r68;
	add.s32 	%r72, %r72, 4;
	setp.lt.s32 	%p10, %r72, %r32;
	mov.u32 	%r75, %r9;
	mov.u32 	%r76, %r6;
	mov.u32 	%r77, %r5;
	mov.u32 	%r78, %r4;
	@%p10 bra 	$L__BB4_9;
$L__BB4_10:
	st.global.v2.u32 	[%rd2], {%r79, %r78};
	st.global.v2.u32 	[%rd2+8], {%r77, %r76};
	st.global.v2.u32 	[%rd2+16], {%r75, %r74};
	st.global.v2.u32 	[%rd2+24], {%r7, %r8};
	st.global.f32 	[%rd2+32], %f1;
	st.global.f64 	[%rd2+40], %fd1;
$L__BB4_11:
	ret;

}
	// .globl	_Z6mutatePiP17curandStateXORWOWiif
.visible .entry _Z6mutatePiP17curandStateXORWOWiif(
	.param .u64 .ptr .align 1 _Z6mutatePiP17curandStateXORWOWiif_param_0,
	.param .u64 .ptr .align 1 _Z6mutatePiP17curandStateXORWOWiif_param_1,
	.param .u32 _Z6mutatePiP17curandStateXORWOWiif_param_2,
	.param .u32 _Z6mutatePiP17curandStateXORWOWiif_param_3,
	.param .f32 _Z6mutatePiP17curandStateXORWOWiif_param_4
)
{
	.reg .pred 	%p<3>;
	.reg .b32 	%r<28>;
	.reg .b32 	%f<5>;
	.reg .b64 	%rd<9>;
	.reg .b64 	%fd<2>;

	ld.param.u64 	%rd1, [_Z6mutatePiP17curandStateXORWOWiif_param_0];
	ld.param.u64 	%rd2, [_Z6mutatePiP17curandStateXORWOWiif_param_1];
	ld.param.u32 	%r2, [_Z6mutatePiP17curandStateXORWOWiif_param_2];
	ld.param.u32 	%r3, [_Z6mutatePiP17curandStateXORWOWiif_param_3];
	ld.param.f32 	%f1, [_Z6mutatePiP17curandStateXORWOWiif_param_4];
	mov.u32 	%r4, %ctaid.x;
	mov.u32 	%r5, %ntid.x;
	mov.u32 	%r6, %tid.x;
	mad.lo.s32 	%r1, %r4, %r5, %r6;
	mul.lo.s32 	%r7, %r3, %r2;
	setp.ge.s32 	%p1, %r1, %r7;
	@%p1 bra 	$L__BB5_2;
	cvta.to.global.u64 	%rd3, %rd2;
	cvta.to.global.u64 	%rd4, %rd1;
	mul.wide.s32 	%rd5, %r1, 48;
	add.s64 	%rd6, %rd3, %rd5;
	ld.global.v2.u32 	{%r8, %r9}, [%rd6];
	ld.global.v2.u32 	{%r10, %r11}, [%rd6+8];
	ld.global.v2.u32 	{%r12, %r13}, [%rd6+16];
	ld.global.v2.u32 	{%r14, %r15}, [%rd6+24];
	ld.global.f32 	%f2, [%rd6+32];
	ld.global.f64 	%fd1, [%rd6+40];
	shr.u32 	%r16, %r9, 2;
	xor.b32  	%r17, %r16, %r9;
	shl.b32 	%r18, %r13, 4;
	shl.b32 	%r19, %r17, 1;
	xor.b32  	%r20, %r18, %r19;
	xor.b32  	%r21, %r20, %r13;
	xor.b32  	%r22, %r21, %r17;
	add.s32 	%r23, %r8, 362437;
	add.s32 	%r24, %r22, %r23;
	cvt.rn.f32.u32 	%f3, %r24;
	fma.rn.f32 	%f4, %f3, 0f2F800000, 0f2F000000;
	setp.lt.f32 	%p2, %f4, %f1;
	selp.u32 	%r25, 1, 0, %p2;
	mul.wide.s32 	%rd7, %r1, 4;
	add.s64 	%rd8, %rd4, %rd7;
	ld.global.u32 	%r26, [%rd8];
	xor.b32  	%r27, %r26, %r25;
	st.global.u32 	[%rd8], %r27;
	st.global.v2.u32 	[%rd6], {%r23, %r10};
	st.global.v2.u32 	[%rd6+8], {%r11, %r12};
	st.global.v2.u32 	[%rd6+16], {%r13, %r22};
	st.global.v2.u32 	[%rd6+24], {%r14, %r15};
	st.global.f32 	[%rd6+32], %f2;
	st.global.f64 	[%rd6+40], %fd1;
$L__BB5_2:
	ret;

}


// ===== COMPILED SASS (sm_100) =====

	.target	sm_100

	.elftype	@"ET_EXEC"


//--------------------- .note.nv.tkinfo           --------------------------
	.section	.note.nv.tkinfo,"",@"SHT_NOTE"
	.sectionflags	@"SHF_NOTE_NV_TKINFO"
	.tkinfo
        /*0018*/ 	.word	0x00000002
        /*0030*/ 	.string	""
        /*0030*/ 	.string	"ptxas"
        /*0030*/ 	.string	"Cuda compilation tools, release 13.0, V13.0.88"
        /*0030*/ 	.string	"Build cuda_13.0.r13.0/compiler.36424714_0"
        /*0030*/ 	.string	"-arch sm_100 -m 64 "



//--------------------- .note.nv.cuinfo           --------------------------
	.section	.note.nv.cuinfo,"",@"SHT_NOTE"
	.sectionflags	@"SHF_NOTE_NV_CUINFO"
        /*0018*/ 	.short	0x0002
        /*001a*/ 	.short	0x0064
        /*001c*/ 	.short	0x0082
	.zero		2


//--------------------- .nv.info                  --------------------------
	.section	.nv.info,"",@"SHT_CUDA_INFO"
	.align	4


	//----- nvinfo : EIATTR_REGCOUNT
	.align		4
        /*0000*/ 	.byte	0x04, 0x2f
        /*0002*/ 	.short	(.L_10 - .L_9)
	.align		4
.L_9:
        /*0004*/ 	.word	index@(_Z19setup_random_statesP17curandStateXORWOWm)
        /*0008*/ 	.word	0x0000001f


	//----- nvinfo : EIATTR_FRAME_SIZE
	.align		4
.L_10:
        /*000c*/ 	.byte	0x04, 0x11
        /*000e*/ 	.short	(.L_12 - .L_11)
	.align		4
.L_11:
        /*0010*/ 	.word	index@(_Z19setup_random_statesP17curandStateXORWOWm)
        /*0014*/ 	.word	0x00000000


	//----- nvinfo : EIATTR_REGCOUNT
	.align		4
.L_12:
        /*0018*/ 	.byte	0x04, 0x2f
        /*001a*/ 	.short	(.L_14 - .L_13)
	.align		4
.L_13:
        /*001c*/ 	.word	index@(_Z21initialize_populationPiP17curandStateXORWOWii)
        /*0020*/ 	.word	0x00000012


	//----- nvinfo : EIATTR_FRAME_SIZE
	.align		4
.L_14:
        /*0024*/ 	.byte	0x04, 0x11
        /*0026*/ 	.short	(.L_16 - .L_15)
	.align		4
.L_15:
        /*0028*/ 	.word	index@(_Z21initialize_populationPiP17curandStateXORWOWii)
        /*002c*/ 	.word	0x00000000


	//----- nvinfo : EIATTR_REGCOUNT
	.align		4
.L_16:
        /*0030*/ 	.byte	0x04, 0x2f
        /*0032*/ 	.short	(.L_18 - .L_17)
	.align		4
.L_17:
        /*0034*/ 	.word	index@(_Z19evaluate_populationPiS_S_S_iii)
        /*0038*/ 	.word	0x00000020


	//----- nvinfo : EIATTR_FRAME_SIZE
	.align		4
.L_18:
        /*003c*/ 	.byte	0x04, 0x11
        /*003e*/ 	.short	(.L_20 - .L_19)
	.align		4
.L_19:
        /*0040*/ 	.word	index@(_Z19evaluate_populationPiS_S_S_iii)
        /*0044*/ 	.word	0x00000000


	//----- nvinfo : EIATTR_REGCOUNT
	.align		4
.L_20:
        /*0048*/ 	.byte	0x04, 0x2f
        /*004a*/ 	.short	(.L_22 - .L_21)
	.align		4
.L_21:
        /*004c*/ 	.word	index@(_Z9selectionPiS_S_P17curandStateXORWOWii)
        /*0050*/ 	.word	0x00000020


	//----- nvinfo : EIATTR_FRAME_SIZE
	.align		4
.L_22:
        /*0054*/ 	.byte	0x04, 0x11
        /*0056*/ 	.short	(.L_24 - .L_23)
	.align		4
.L_23:
        /*0058*/ 	.word	index@(_Z9selectionPiS_S_P17curandStateXORWOWii)
        /*005c*/ 	.word	0x00000000


	//----- nvinfo : EIATTR_REGCOUNT
	.align		4
.L_24:
        /*0060*/ 	.byte	0x04, 0x2f
        /*0062*/ 	.short	(.L_26 - .L_25)
	.align		4
.L_25:
        /*0064*/ 	.word	index@(_Z9crossoverPiP17curandStateXORWOWiif)
        /*0068*/ 	.word	0x00000020


	//----- nvinfo : EIATTR_FRAME_SIZE
	.align		4
.L_26:
        /*006c*/ 	.byte	0x04, 0x11
        /*006e*/ 	.short	(.L_28 - .L_27)
	.align		4
.L_27:
        /*0070*/ 	.word	index@(_Z9crossoverPiP17curandStateXORWOWiif)
        /*0074*/ 	.word	0x00000000


	//----- nvinfo : EIATTR_REGCOUNT
	.align		4
.L_28:
        /*0078*/ 	.byte	0x04, 0x2f
        /*007a*/ 	.short	(.L_30 - .L_29)
	.align		4
.L_29:
        /*007c*/ 	.word	index@(_Z6mutatePiP17curandStateXORWOWiif)
        /*0080*/ 	.word	0x0000001a


	//----- nvinfo : EIATTR_FRAME_SIZE
	.align		4
.L_30:
        /*0084*/ 	.byte	0x04, 0x11
        /*0086*/ 	.short	(.L_32 - .L_31)
	.align		4
.L_31:
        /*0088*/ 	.word	index@(_Z6mutatePiP17curandStateXORWOWiif)
        /*008c*/ 	.word	0x00000000


	//----- nvinfo : EIATTR_MIN_STACK_SIZE
	.align		4
.L_32:
        /*0090*/ 	.byte	0x04, 0x12
        /*0092*/ 	.short	(.L_34 - .L_33)
	.align		4
.L_33:
        /*0094*/ 	.word	index@(_Z6mutatePiP17curandStateXORWOWiif)
        /*0098*/ 	.word	0x00000000


	//----- nvinfo : EIATTR_MIN_STACK_SIZE
	.align		4
.L_34:
        /*009c*/ 	.byte	0x04, 0x12
        /*009e*/ 	.short	(.L_36 - .L_35)
	.align		4
.L_35:
        /*00a0*/ 	.word	index@(_Z9crossoverPiP17curandStateXORWOWiif)
        /*00a4*/ 	.word	0x00000000


	//----- nvinfo : EIATTR_MIN_STACK_SIZE
	.align		4
.L_36:
        /*00a8*/ 	.byte	0x04, 0x12
        /*00aa*/ 	.short	(.L_38 - .L_37)
	.align		4
.L_37:
        /*00ac*/ 	.word	index@(_Z9selectionPiS_S_P17curandStateXORWOWii)
        /*00b0*/ 	.word	0x00000000


	//----- nvinfo : EIATTR_MIN_STACK_SIZE
	.align		4
.L_38:
        /*00b4*/ 	.byte	0x04, 0x12
        /*00b6*/ 	.short	(.L_40 - .L_39)
	.align		4
.L_39:
        /*00b8*/ 	.word	index@(_Z19evaluate_populationPiS_S_S_iii)
        /*00bc*/ 	.word	0x00000000


	//----- nvinfo : EIATTR_MIN_STACK_SIZE
	.align		4
.L_40:
        /*00c0*/ 	.byte	0x04, 0x12
        /*00c2*/ 	.short	(.L_42 - .L_41)
	.align		4
.L_41:
        /*00c4*/ 	.word	index@(_Z21initialize_populationPiP17curandStateXORWOWii)
        /*00c8*/ 	.word	0x00000000


	//----- nvinfo : EIATTR_MIN_STACK_SIZE
	.align		4
.L_42:
        /*00cc*/ 	.byte	0x04, 0x12
        /*00ce*/ 	.short	(.L_44 - .L_43)
	.align		4
.L_43:
        /*00d0*/ 	.word	index@(_Z19setup_random_statesP17curandStateXORWOWm)
        /*00d4*/ 	.word	0x00000000
.L_44:


//--------------------- .nv.compat                --------------------------
	.section	.nv.compat,"",@"SHT_CUDA_COMPAT_INFO"
	.align	4
        /*0000*/ 	.byte	0x02, 0x09, 0x00, 0x00, 0x02, 0x02, 0x01, 0x00, 0x02, 0x05, 0x05, 0x00, 0x03, 0x07, 0x01, 0x01
        /*0010*/ 	.byte	0x02, 0x03, 0x00, 0x00, 0x02, 0x06, 0x01, 0x00, 0x04, 0x0b, 0x08, 0x00, 0x09, 0x00, 0x00, 0x00
        /*0020*/ 	.byte	0x00, 0x00, 0x00, 0x00


//--------------------- .nv.info._Z6mutatePiP17curandStateXORWOWiif --------------------------
	.section	.nv.info._Z6mutatePiP17curandStateXORWOWiif,"",@"SHT_CUDA_INFO"
	.sectionflags	@""
	.align	4


	//----- nvinfo : EIATTR_CUDA_API_VERSION
	.align		4
        /*0000*/ 	.byte	0x04, 0x37
        /*0002*/ 	.short	(.L_46 - .L_45)
.L_45:
        /*0004*/ 	.word	0x00000082


	//----- nvinfo : EIATTR_KPARAM_INFO
	.align		4
.L_46:
        /*0008*/ 	.byte	0x04, 0x17
        /*000a*/ 	.short	(.L_48 - .L_47)
.L_47:
        /*000c*/ 	.word	0x00000000
        /*0010*/ 	.short	0x0004
        /*0012*/ 	.short	0x0018
        /*0014*/ 	.byte	0x00, 0xf0, 0x11, 0x00


	//----- nvinfo : EIATTR_KPARAM_INFO
	.align		4
.L_48:
        /*0018*/ 	.byte	0x04, 0x17
        /*001a*/ 	.short	(.L_50 - .L_49)
.L_49:
        /*001c*/ 	.word	0x00000000
        /*0020*/ 	.short	0x0003
        /*0022*/ 	.short	0x0014
        /*0024*/ 	.byte	0x00, 0xf0, 0x11, 0x00


	//----- nvinfo : EIATTR_KPARAM_INFO
	.align		4
.L_50:
        /*0028*/ 	.byte	0x04, 0x17
        /*002a*/ 	.short	(.L_52 - .L_51)
.L_51:
        /*002c*/ 	.word	0x00000000
        /*0030*/ 	.short	0x0002
        /*0032*/ 	.short	0x0010
        /*0034*/ 	.byte	0x00, 0xf0, 0x11, 0x00


	//----- nvinfo : EIATTR_KPARAM_INFO
	.align		4
.L_52:
        /*0038*/ 	.byte	0x04, 0x17
        /*003a*/ 	.short	(.L_54 - .L_53)
.L_53:
        /*003c*/ 	.word	0x00000000
        /*0040*/ 	.short	0x0001
        /*0042*/ 	.short	0x0008
        /*0044*/ 	.byte	0x00, 0xf5, 0x21, 0x00


	//----- nvinfo : EIATTR_KPARAM_INFO
	.align		4
.L_54:
        /*0048*/ 	.byte	0x04, 0x17
        /*004a*/ 	.short	(.L_56 - .L_55)
.L_55:
        /*004c*/ 	.word	0x00000000
        /*0050*/ 	.short	0x0000
        /*0052*/ 	.short	0x0000
        /*0054*/ 	.byte	0x00, 0xf5, 0x21, 0x00


	//----- nvinfo : EIATTR_SPARSE_MMA_MASK
	.align		4
.L_56:
        /*0058*/ 	.byte	0x03, 0x50
        /*005a*/ 	.short	0x0000


	//----- nvinfo : EIATTR_MAXREG_COUNT
	.align		4
        /*005c*/ 	.byte	0x03, 0x1b
        /*005e*/ 	.short	0x00ff


	//----- nvinfo : EIATTR_MERCURY_ISA_VERSION
	.align		4
        /*0060*/ 	.byte	0x03, 0x5f
        /*0062*/ 	.short	0x0101


	//----- nvinfo : EIATTR_VRC_CTA_INIT_COUNT
	.align		4
        /*0064*/ 	.byte	0x02, 0x4a
	.zero		1
	.zero		1


	//----- nvinfo : EIATTR_EXIT_INSTR_OFFSETS
	.align		4
        /*0068*/ 	.byte	0x04, 0x1c
        /*006a*/ 	.short	(.L_58 - .L_57)


	//   ....[0]....
.L_57:
        /*006c*/ 	.word	0x00000080


	//   ....[1]....
        /*0070*/ 	.word	0x000002f0


	//----- nvinfo : EIATTR_CBANK_PARAM_SIZE
	.align		4
.L_58:
        /*0074*/ 	.byte	0x03, 0x19
        /*0076*/ 	.short	0x001c


	//----- nvinfo : EIATTR_PARAM_CBANK
	.align		4
        /*0078*/ 	.byte	0x04, 0x0a
        /*007a*/ 	.short	(.L_60 - .L_59)
	.align		4
.L_59:
        /*007c*/ 	.word	index@(.nv.constant0._Z6mutatePiP17curandStateXORWOWiif)
        /*0080*/ 	.short	0x0380
        /*0082*/ 	.short	0x001c


	//----- nvinfo : EIATTR_SW_WAR
	.align		4
.L_60:
        /*0084*/ 	.byte	0x04, 0x36
        /*0086*/ 	.short	(.L_62 - .L_61)
.L_61:
        /*0088*/ 	.word	0x00000008
.L_62:


//--------------------- .nv.info._Z9crossoverPiP17curandStateXORWOWiif --------------------------
	.section	.nv.info._Z9crossoverPiP17curandStateXORWOWiif,"",@"SHT_CUDA_INFO"
	.sectionflags	@""
	.align	4


	//----- nvinfo : EIATTR_CUDA_API_VERSION
	.align		4
        /*0000*/ 	.byte	0x04, 0x37
        /*0002*/ 	.short	(.L_64 - .L_63)
.L_63:
        /*0004*/ 	.word	0x00000082


	//----- nvinfo : EIATTR_KPARAM_INFO
	.align		4
.L_64:
        /*0008*/ 	.byte	0x04, 0x17
        /*000a*/ 	.short	(.L_66 - .L_65)
.L_65:
        /*000c*/ 	.word	0x00000000
        /*0010*/ 	.short	0x0004
        /*0012*/ 	.short	0x0018
        /*0014*/ 	.byte	0x00, 0xf0, 0x11, 0x00


	//----- nvinfo : EIATTR_KPARAM_INFO
	.align		4
.L_66:
        /*0018*/ 	.byte	0x04, 0x17
        /*001a*/ 	.short	(.L_68 - .L_67)
.L_67:
        /*001c*/ 	.word	0x00000000
        /*0020*/ 	.short	0x0003
        /*0022*/ 	.short	0x0014
        /*0024*/ 	.byte	0x00, 0xf0, 0x11, 0x00


	//----- nvinfo : EIATTR_KPARAM_INFO
	.align		4
.L_68:
        /*0028*/ 	.byte	0x04, 0x17
        /*002a*/ 	.short	(.L_70 - .L_69)
.L_69:
        /*002c*/ 	.word	0x00000000
        /*0030*/ 	.short	0x0002
        /*0032*/ 	.short	0x0010
        /*0034*/ 	.byte	0x00, 0xf0, 0x11, 0x00


	//----- nvinfo : EIATTR_KPARAM_INFO
	.align		4
.L_70:
        /*0038*/ 	.byte	0x04, 0x17
        /*003a*/ 	.short	(.L_72 - .L_71)
.L_71:
        /*003c*/ 	.word	0x00000000
        /*0040*/ 	.short	0x0001
        /*0042*/ 	.short	0x0008
        /*0044*/ 	.byte	0x00, 0xf5, 0x21, 0x00


	//----- nvinfo : EIATTR_KPARAM_INFO
	.align		4
.L_72:
        /*0048*/ 	.byte	0x04, 0x17
        /*004a*/ 	.short	(.L_74 - .L_73)
.L_73:
        /*004c*/ 	.word	0x00000000
        /*0050*/ 	.short	0x0000
        /*0052*/ 	.short	0x0000
        /*0054*/ 	.byte	0x00, 0xf5, 0x21, 0x00


	//----- nvinfo : EIATTR_SPARSE_MMA_MASK
	.align		4
.L_74:
        /*0058*/ 	.byte	0x03, 0x50
        /*005a*/ 	.short	0x0000


	//----- nvinfo : EIATTR_MAXREG_COUNT
	.align		4
        /*005c*/ 	.byte	0x03, 0x1b
        /*005e*/ 	.short	0x00ff


	//----- nvinfo : EIATTR_MERCURY_ISA_VERSION
	.align		4
        /*0060*/ 	.byte	0x03, 0x5f
        /*0062*/ 	.short	0x0101


	//----- nvinfo : EIATTR_VRC_CTA_INIT_COUNT
	.align		4
        /*0064*/ 	.byte	0x02, 0x4a
	.zero		1
	.zero		1


	//----- nvinfo : EIATTR_EXIT_INSTR_OFFSETS
	.align		4
        /*0068*/ 	.byte	0x04, 0x1c
        /*006a*/ 	.short	(.L_76 - .L_75)


	//   ....[0]....
.L_75:
        /*006c*/ 	.word	0x00000070


	//   ....[1]....
        /*0070*/ 	.word	0x00000a40


	//----- nvinfo : EIATTR_CRS_STACK_SIZE
	.align		4
.L_76:
        /*0074*/ 	.byte	0x04, 0x1e
        /*0076*/ 	.short	(.L_78 - .L_77)
.L_77:
        /*0078*/ 	.word	0x00000000


	//----- nvinfo : EIATTR_CBANK_PARAM_SIZE
	.align		4
.L_78:
        /*007c*/ 	.byte	0x03, 0x19
        /*007e*/ 	.short	0x001c


	//----- nvinfo : EIATTR_PARAM_CBANK
	.align		4
        /*0080*/ 	.byte	0x04, 0x0a
        /*0082*/ 	.short	(.L_80 - .L_79)
	.align		4
.L_79:
        /*0084*/ 	.word	index@(.nv.constant0._Z9crossoverPiP17curandStateXORWOWiif)
        /*0088*/ 	.short	0x0380
        /*008a*/ 	.short	0x001c


	//----- nvinfo : EIATTR_SW_WAR
	.align		4
.L_80:
        /*008c*/ 	.byte	0x04, 0x36
        /*008e*/ 	.short	(.L_82 - .L_81)
.L_81:
        /*0090*/ 	.word	0x00000008
.L_82:


//--------------------- .nv.info._Z9selectionPiS_S_P17curandStateXORWOWii --------------------------
	.section	.nv.info._Z9selectionPiS_S_P17curandStateXORWOWii,"",@"SHT_CUDA_INFO"
	.sectionflags	@""
	.align	4


	//----- nvinfo : EIATTR_CUDA_API_VERSION
	.align		4
        /*0000*/ 	.byte	0x04, 0x37
        /*0002*/ 	.short	(.L_84 - .L_83)
.L_83:
        /*0004*/ 	.word	0x00000082


	//----- nvinfo : EIATTR_KPARAM_INFO
	.align		4
.L_84:
        /*0008*/ 	.byte	0x04, 0x17
        /*000a*/ 	.short	(.L_86 - .L_85)
.L_85:
        /*000c*/ 	.word	0x00000000
        /*0010*/ 	.short	0x0005
        /*0012*/ 	.short	0x0024
        /*0014*/ 	.byte	0x00, 0xf0, 0x11, 0x00


	//----- nvinfo : EIATTR_KPARAM_INFO
	.align		4
.L_86:
        /*0018*/ 	.byte	0x04, 0x17
        /*001a*/ 	.short	(.L_88 - .L_87)
.L_87:
        /*001c*/ 	.word	0x00000000
        /*0020*/ 	.short	0x0004
        /*0022*/ 	.short	0x0020
        /*0024*/ 	.byte	0x00, 0xf0, 0x11, 0x00


	//----- nvinfo : EIATTR_KPARAM_INFO
	.align		4
.L_88:
        /*0028*/ 	.byte	0x04, 0x17
        /*002a*/ 	.short	(.L_90 - .L_89)
.L_89:
        /*002c*/ 	.word	0x00000000
        /*0030*/ 	.short	0x0003
        /*0032*/ 	.short	0x0018
        /*0034*/ 	.byte	0x00, 0xf5, 0x21, 0x00


	//----- nvinfo : EIATTR_KPARAM_INFO
	.align		4
.L_90:
        /*0038*/ 	.byte	0x04, 0x17
        /*003a*/ 	.short	(.L_92 - .L_91)
.L_91:
        /*003c*/ 	.word	0x00000000
        /*0040*/ 	.short	0x0002
        /*0042*/ 	.short	0x0010
        /*0044*/ 	.byte	0x00, 0xf5, 0x21, 0x00


	//----- nvinfo : EIATTR_KPARAM_INFO
	.align		4
.L_92:
        /*0048*/ 	.byte	0x04, 0x17
        /*004a*/ 	.short	(.L_94 - .L_93)
.L_93:
        /*004c*/ 	.word	0x00000000
        /*0050*/ 	.short	0x0001
        /*0052*/ 	.short	0x0008
        /*0054*/ 	.byte	0x00, 0xf5, 0x21, 0x00


	//----- nvinfo : EIATTR_KPARAM_INFO
	.align		4
.L_94:
        /*0058*/ 	.byte	0x04, 0x17
        /*005a*/ 	.short	(.L_96 - .L_95)
.L_95:
        /*005c*/ 	.word	0x00000000
        /*0060*/ 	.short	0x0000
        /*0062*/ 	.short	0x0000
        /*0064*/ 	.byte	0x00, 0xf5, 0x21, 0x00


	//----- nvinfo : EIATTR_SPARSE_MMA_MASK
	.align		4
.L_96:
        /*0068*/ 	.byte	0x03, 0x50
        /*006a*/ 	.short	0x0000


	//----- nvinfo : EIATTR_MAXREG_COUNT
	.align		4
        /*006c*/ 	.byte	0x03, 0x1b
        /*006e*/ 	.short	0x00ff


	//----- nvinfo : EIATTR_MERCURY_ISA_VERSION
	.align		4
        /*0070*/ 	.byte	0x03, 0x5f
        /*0072*/ 	.short	0x0101


	//----- nvinfo : EIATTR_VRC_CTA_INIT_COUNT
	.align		4
        /*0074*/ 	.byte	0x02, 0x4a
	.zero		1
	.zero		1


	//----- nvinfo : EIATTR_EXIT_INSTR_OFFSETS
	.align		4
        /*0078*/ 	.byte	0x04, 0x1c
        /*007a*/ 	.short	(.L_98 - .L_97)


	//   ....[0]....
.L_97:
        /*007c*/ 	.word	0x00000070


	//   ....[1]....
        /*0080*/ 	.word	0x00000cc0


	//----- nvinfo : EIATTR_CBANK_PARAM_SIZE
	.align		4
.L_98:
        /*0084*/ 	.byte	0x03, 0x19
        /*0086*/ 	.short	0x0028


	//----- nvinfo : EIATTR_PARAM_CBANK
	.align		4
        /*0088*/ 	.byte	0x04, 0x0a
        /*008a*/ 	.short	(.L_100 - .L_99)
	.align		4
.L_99:
        /*008c*/ 	.word	index@(.nv.constant0._Z9selectionPiS_S_P17curandStateXORWOWii)
        /*0090*/ 	.short	0x0380
        /*0092*/ 	.short	0x0028


	//----- nvinfo : EIATTR_SW_WAR
	.align		4
.L_100:
        /*0094*/ 	.byte	0x04, 0x36
        /*0096*/ 	.short	(.L_102 - .L_101)
.L_101:
        /*0098*/ 	.word	0x00000008
.L_102:


//--------------------- .nv.info._Z19evaluate_populationPiS_S_S_iii --------------------------
	.section	.nv.info._Z19evaluate_populationPiS_S_S_iii,"",@"SHT_CUDA_INFO"
	.sectionflags	@""
	.align	4


	//----- nvinfo : EIATTR_CUDA_API_VERSION
	.align		4
        /*0000*/ 	.byte	0x04, 0x37
        /*0002*/ 	.short	(.L_104 - .L_103)
.L_103:
        /*0004*/ 	.word	0x00000082


	//----- nvinfo : EIATTR_KPARAM_INFO
	.align		4
.L_104:
        /*0008*/ 	.byte	0x04, 0x17
        /*000a*/ 	.short	(.L_106 - .L_105)
.L_105:
        /*000c*/ 	.word	0x00000000
        /*0010*/ 	.short	0x0006
        /*0012*/ 	.short	0x0028
        /*0014*/ 	.byte	0x00, 0xf0, 0x11, 0x00


	//----- nvinfo : EIATTR_KPARAM_INFO
	.align		4
.L_106:
        /*0018*/ 	.byte	0x04, 0x17
        /*001a*/ 	.short	(.L_108 - .L_107)
.L_107:
        /*001c*/ 	.word	0x00000000
        /*0020*/ 	.short	0x0005
        /*0022*/ 	.short	0x0024
        /*0024*/ 	.byte	0x00, 0xf0, 0x11, 0x00


	//----- nvinfo : EIATTR_KPARAM_INFO
	.align		4
.L_108:
        /*0028*/ 	.byte	0x04, 0x17
        /*002a*/ 	.short	(.L_110 - .L_109)
.L_109:
        /*002c*/ 	.word	0x00000000
        /*0030*/ 	.short	0x0004
        /*0032*/ 	.short	0x0020
        /*0034*/ 	.byte	0x00, 0xf0, 0x11, 0x00


	//----- nvinfo : EIATTR_KPARAM_INFO
	.align		4
.L_110:
        /*0038*/ 	.byte	0x04, 0x17
        /*003a*/ 	.short	(.L_112 - .L_111)
.L_111:
        /*003c*/ 	.word	0x00000000
        /*0040*/ 	.short	0x0003
        /*0042*/ 	.short	0x0018
        /*0044*/ 	.byte	0x00, 0xf5, 0x21, 0x00


	//----- nvinfo : EIATTR_KPARAM_INFO
	.align		4
.L_112:
        /*0048*/ 	.byte	0x04, 0x17
        /*004a*/ 	.short	(.L_114 - .L_113)
.L_113:
        /*004c*/ 	.word	0x00000000
        /*0050*/ 	.short	0x0002
        /*0052*/ 	.short	0x0010
        /*0054*/ 	.byte	0x00, 0xf5, 0x21, 0x00


	//----- nvinfo : EIATTR_KPARAM_INFO
	.align		4
.L_114:
        /*0058*/ 	.byte	0x04, 0x17
        /*005a*/ 	.short	(.L_116 - .L_115)
.L_115:
        /*005c*/ 	.word	0x00000000
        /*0060*/ 	.short	0x0001
        /*0062*/ 	.short	0x0008
        /*0064*/ 	.byte	0x00, 0xf5, 0x21, 0x00


	//----- nvinfo : EIATTR_KPARAM_INFO
	.align		4
.L_116:
        /*0068*/ 	.byte	0x04, 0x17
        /*006a*/ 	.short	(.L_118 - .L_117)
.L_117:
        /*006c*/ 	.word	0x00000000
        /*0070*/ 	.short	0x0000
        /*0072*/ 	.short	0x0000
        /*0074*/ 	.byte	0x00, 0xf5, 0x21, 0x00


	//----- nvinfo : EIATTR_SPARSE_MMA_MASK
	.align		4
.L_118:
        /*0078*/ 	.byte	0x03, 0x50
        /*007a*/ 	.short	0x0000


	//----- nvinfo : EIATTR_MAXREG_COUNT
	.align		4
        /*007c*/ 	.byte	0x03, 0x1b
        /*007e*/ 	.short	0x00ff


	//----- nvinfo : EIATTR_NUM_BARRIERS
	.align		4
        /*0080*/ 	.byte	0x02, 0x4c
        /*0082*/ 	.byte	0x01
	.zero		1


	//----- nvinfo : EIATTR_MERCURY_ISA_VERSION
	.align		4
        /*0084*/ 	.byte	0x03, 0x5f
        /*0086*/ 	.short	0x0101


	//----- nvinfo : EIATTR_VRC_CTA_INIT_COUNT
	.align		4
        /*0088*/ 	.byte	0x02, 0x4a
	.zero		1
	.zero		1


	//----- nvinfo : EIATTR_EXIT_INSTR_OFFSETS
	.align		4
        /*008c*/ 	.byte	0x04, 0x1c
        /*008e*/ 	.short	(.L_120 - .L_119)


	//   ....[0]....
.L_119:
        /*0090*/ 	.word	0x000001f0


	//   ....[1]....
        /*0094*/ 	.word	0x00000a10


	//----- nvinfo : EIATTR_CRS_STACK_SIZE
	.align		4
.L_120:
        /*0098*/ 	.byte	0x04, 0x1e
        /*009a*/ 	.short	(.L_122 - .L_121)
.L_121:
        /*009c*/ 	.word	0x00000000


	//----- nvinfo : EIATTR_CBANK_PARAM_SIZE
	.align		4
.L_122:
        /*00a0*/ 	.byte	0x03, 0x19
        /*00a2*/ 	.short	0x002c


	//----- nvinfo : EIATTR_PARAM_CBANK
	.align		4
        /*00a4*/ 	.byte	0x04, 0x0a
        /*00a6*/ 	.short	(.L_124 - .L_123)
	.align		4
.L_123:
        /*00a8*/ 	.word	index@(.nv.constant0._Z19evaluate_populationPiS_S_S_iii)
        /*00ac*/ 	.short	0x0380
        /*00ae*/ 	.short	0x002c


	//----- nvinfo : EIATTR_SW_WAR
	.align		4
.L_124:
        /*00b0*/ 	.byte	0x04, 0x36
        /*00b2*/ 	.short	(.L_126 - .L_125)
.L_125:
        /*00b4*/ 	.word	0x00000008
.L_126:


//--------------------- .nv.info._Z21initialize_populationPiP17curandStateXORWOWii --------------------------
	.section	.nv.info._Z21initialize_populationPiP17curandStateXORWOWii,"",@"SHT_CUDA_INFO"
	.sectionflags	@""
	.align	4


	//----- nvinfo : EIATTR_CUDA_API_VERSION
	.align		4
        /*0000*/ 	.byte	0x04, 0x37
        /*0002*/ 	.short	(.L_128 - .L_127)
.L_127:
        /*0004*/ 	.word	0x00000082


	//----- nvinfo : EIATTR_KPARAM_INFO
	.align		4
.L_128:
        /*0008*/ 	.byte	0x04, 0x17
        /*000a*/ 	.short	(.L_130 - .L_129)
.L_129:
        /*000c*/ 	.word	0x00000000
        /*0010*/ 	.short	0x0003
        /*0012*/ 	.short	0x0014
        /*0014*/ 	.byte	0x00, 0xf0, 0x11, 0x00


	//----- nvinfo : EIATTR_KPARAM_INFO
	.align		4
.L_130:
        /*0018*/ 	.byte	0x04, 0x17
        /*001a*/ 	.short	(.L_132 - .L_131)
.L_131:
        /*001c*/ 	.word	0x00000000
        /*0020*/ 	.short	0x0002
        /*0022*/ 	.short	0x0010
        /*0024*/ 	.byte	0x00, 0xf0, 0x11, 0x00


	//----- nvinfo : EIATTR_KPARAM_INFO
	.align		4
.L_132:
        /*0028*/ 	.byte	0x04, 0x17
        /*002a*/ 	.short	(.L_134 - .L_133)
.L_133:
        /*002c*/ 	.word	0x00000000
        /*0030*/ 	.short	0x0001
        /*0032*/ 	.short	0x0008
        /*0034*/ 	.byte	0x00, 0xf5, 0x21, 0x00


	//----- nvinfo : EIATTR_KPARAM_INFO
	.align		4
.L_134:
        /*0038*/ 	.byte	0x04, 0x17
        /*003a*/ 	.short	(.L_136 - .L_135)
.L_135:
        /*003c*/ 	.word	0x00000000
        /*0040*/ 	.short	0x0000
        /*0042*/ 	.short	0x0000
        /*0044*/ 	.byte	0x00, 0xf5, 0x21, 0x00


	//----- nvinfo : EIATTR_SPARSE_MMA_MASK
	.align		4
.L_136:
        /*0048*/ 	.byte	0x03, 0x50
        /*004a*/ 	.short	0x0000


	//----- nvinfo : EIATTR_MAXREG_COUNT
	.align		4
        /*004c*/ 	.byte	0x03, 0x1b
        /*004e*/ 	.short	0x00ff


	//----- nvinfo : EIATTR_MERCURY_ISA_VERSION
	.align		4
        /*0050*/ 	.byte	0x03, 0x5f
        /*0052*/ 	.short	0x0101


	//----- nvinfo : EIATTR_VRC_CTA_INIT_COUNT
	.align		4
        /*0054*/ 	.byte	0x02, 0x4a
	.zero		1
	.zero		1


	//----- nvinfo : EIATTR_EXIT_INSTR_OFFSETS
	.align		4
        /*0058*/ 	.byte	0x04, 0x1c
        /*005a*/ 	.short	(.L_138 - .L_137)


	//   ....[0]....
.L_137:
        /*005c*/ 	.word	0x00000080


	//   ....[1]....
        /*0060*/ 	.word	0x00000220


	//----- nvinfo : EIATTR_CBANK_PARAM_SIZE
	.align		4
.L_138:
        /*0064*/ 	.byte	0x03, 0x19
        /*0066*/ 	.short	0x0018


	//----- nvinfo : EIATTR_PARAM_CBANK
	.align		4
        /*0068*/ 	.byte	0x04, 0x0a
        /*006a*/ 	.short	(.L_140 - .L_139)
	.align		4
.L_139:
        /*006c*/ 	.word	index@(.nv.constant0._Z21initialize_populationPiP17curandStateXORWOWii)
        /*0070*/ 	.short	0x0380
        /*0072*/ 	.short	0x0018


	//----- nvinfo : EIATTR_SW_WAR
	.align		4
.L_140:
        /*0074*/ 	.byte	0x04, 0x36
        /*0076*/ 	.short	(.L_142 - .L_141)
.L_141:
        /*0078*/ 	.word	0x00000008
.L_142:


//--------------------- .nv.info._Z19setup_random_statesP17curandStateXORWOWm --------------------------
	.section	.nv.info._Z19setup_random_statesP17curandStateXORWOWm,"",@"SHT_CUDA_INFO"
	.sectionflags	@""
	.align	4


	//----- nvinfo : EIATTR_CUDA_API_VERSION
	.align		4
        /*0000*/ 	.byte	0x04, 0x37
        /*0002*/ 	.short	(.L_144 - .L_143)
.L_143:
        /*0004*/ 	.word	0x00000082


	//----- nvinfo : EIATTR_KPARAM_INFO
	.align		4
.L_144:
        /*0008*/ 	.byte	0x04, 0x17
        /*000a*/ 	.short	(.L_146 - .L_145)
.L_145:
        /*000c*/ 	.word	0x00000000
        /*0010*/ 	.short	0x0001
        /*0012*/ 	.short	0x0008
        /*0014*/ 	.byte	0x00, 0xf0, 0x21, 0x00


	//----- nvinfo : EIATTR_KPARAM_INFO
	.align		4
.L_146:
        /*0018*/ 	.byte	0x04, 0x17
        /*001a*/ 	.short	(.L_148 - .L_147)
.L_147:
        /*001c*/ 	.word	0x00000000
        /*0020*/ 	.short	0x0000
        /*0022*/ 	.short	0x0000
        /*0024*/ 	.byte	0x00, 0xf5, 0x21, 0x00


	//----- nvinfo : EIATTR_SPARSE_MMA_MASK
	.align		4
.L_148:
        /*0028*/ 	.byte	0x03, 0x50
        /*002a*/ 	.short	0x0000


	//----- nvinfo : EIATTR_MAXREG_COUNT
	.align		4
        /*002c*/ 	.byte	0x03, 0x1b
        /*002e*/ 	.short	0x00ff


	//----- nvinfo : EIATTR_MERCURY_ISA_VERSION
	.align		4
        /*0030*/ 	.byte	0x03, 0x5f
        /*0032*/ 	.short	0x0101


	//----- nvinfo : EIATTR_VRC_CTA_INIT_COUNT
	.align		4
        /*0034*/ 	.byte	0x02, 0x4a
	.zero		1
	.zero		1


	//----- nvinfo : EIATTR_EXIT_INSTR_OFFSETS
	.align		4
        /*0038*/ 	.byte	0x04, 0x1c
        /*003a*/ 	.short	(.L_150 - .L_149)


	//   ....[0]....
.L_149:
        /*003c*/ 	.word	0x00000ed0


	//----- nvinfo : EIATTR_CRS_STACK_SIZE
	.align		4
.L_150:
        /*0040*/ 	.byte	0x04, 0x1e
        /*0042*/ 	.short	(.L_152 - .L_151)
.L_151:
        /*0044*/ 	.word	0x00000000


	//----- nvinfo : EIATTR_CBANK_PARAM_SIZE
	.align		4
.L_152:
        /*0048*/ 	.byte	0x03, 0x19
        /*004a*/ 	.short	0x0010


	//----- nvinfo : EIATTR_PARAM_CBANK
	.align		4
        /*004c*/ 	.byte	0x04, 0x0a
        /*004e*/ 	.short	(.L_154 - .L_153)
	.align		4
.L_153:
        /*0050*/ 	.word	index@(.nv.constant0._Z19setup_random_statesP17curandStateXORWOWm)
        /*0054*/ 	.short	0x0380
        /*0056*/ 	.short	0x0010


	//----- nvinfo : EIATTR_SW_WAR
	.align		4
.L_154:
        /*0058*/ 	.byte	0x04, 0x36
        /*005a*/ 	.short	(.L_156 - .L_155)
.L_155:
        /*005c*/ 	.word	0x00000008
.L_156:


//--------------------- .nv.callgraph             --------------------------
	.section	.nv.callgraph,"",@"SHT_CUDA_CALLGRAPH"
	.align	4
	.sectionentsize	8
	.align		4
        /*0000*/ 	.word	0x00000000
	.align		4
        /*0004*/ 	.word	0xffffffff
	.align		4
        /*0008*/ 	.word	0x00000000
	.align		4
        /*000c*/ 	.word	0xfffffffe
	.align		4
        /*0010*/ 	.word	0x00000000
	.align		4
        /*0014*/ 	.word	0xfffffffd
	.align		4
        /*0018*/ 	.word	0x00000000
	.align		4
        /*001c*/ 	.word	0xfffffffc


//--------------------- .nv.constant4             --------------------------
	.section	.nv.constant4,"a",@progbits
	.align	8
	.align		8
.nv.constant4:
        /*0000*/ 	.dword	precalc_xorwow_matrix
	.align		8
        /*0008*/ 	.dword	precalc_xorwow_offset_matrix
	.align		8
        /*0010*/ 	.dword	mrg32k3aM1
	.align		8
        /*0018*/ 	.dword	mrg32k3aM2
	.align		8
        /*0020*/ 	.dword	mrg32k3aM1SubSeq
	.align		8
        /*0028*/ 	.dword	mrg32k3aM2SubSeq
	.align		8
        /*0030*/ 	.dword	mrg32k3aM1Seq
	.align		8
        /*0038*/ 	.dword	mrg32k3aM2Seq


//--------------------- .nv.constant3             --------------------------
	.section	.nv.constant3,"a",@progbits
	.align	8
.nv.constant3:
	.type		__cr_lgamma_table,@object
	.size		__cr_lgamma_table,(.L_8 - __cr_lgamma_table)
__cr_lgamma_table:
        /*0000*/ 	.byte	0x00, 0x00, 0x00, 0x00, 0x00, 0x00, 0x00, 0x00, 0x00, 0x00, 0x00, 0x00, 0x00, 0x00, 0x00, 0x00
        /*0010*/ 	.byte	0xef, 0x39, 0xfa, 0xfe, 0x42, 0x2e, 0xe6, 0x3f, 0x02, 0x20, 0x2a, 0xfa, 0x0b, 0xab, 0xfc, 0x3f
        /*0020*/ 	.byte	0xf9, 0x2c, 0x92, 0x7c, 0xa7, 0x6c, 0x09, 0x40, 0xc9, 0x79, 0x44, 0x3c, 0x64, 0x26, 0x13, 0x40
        /*0030*/ 	.byte	0xca, 0x01, 0xcf, 0x3a, 0x27, 0x51, 0x1a, 0x40, 0x30, 0xcc, 0x2d, 0xf3, 0xe1, 0x0c, 0x21, 0x40
        /*0040*/ 	.byte	0x0d, 0xb7, 0xfc, 0x82, 0x8e, 0x35, 0x25, 0x40
.L_8:


//--------------------- .text._Z6mutatePiP17curandStateXORWOWiif --------------------------
	.section	.text._Z6mutatePiP17curandStateXORWOWiif,"ax",@progbits
	.align	128
        .global         _Z6mutatePiP17curandStateXORWOWiif
        .type           _Z6mutatePiP17curandStateXORWOWiif,@function
        .size           _Z6mutatePiP17curandStateXORWOWiif,(.L_x_34 - _Z6mutatePiP17curandStateXORWOWiif)
        .other          _Z6mutatePiP17curandStateXORWOWiif,@"STO_CUDA_ENTRY STV_DEFAULT"
_Z6mutatePiP17curandStateXORWOWiif:
.text._Z6mutatePiP17curandStateXORWOWiif:
[----:B------:R-:W-:Y:S01]  /*0000*/  LDC R1, c[0x0][0x37c] ;  /* 0x0000df00ff017b82 */ /* 0x000fe20000000800 */
[----:B------:R-:W0:Y:S07]  /*0010*/  S2R R0, SR_TID.X ;  /* 0x0000000000007919 */ /* 0x000e2e0000002100 */
[----:B------:R-:W0:Y:S01]  /*0020*/  S2UR UR6, SR_CTAID.X ;  /* 0x00000000000679c3 */ /* 0x000e220000002500 */
[----:B------:R-:W1:Y:S07]  /*0030*/  LDCU.64 UR4, c[0x0][0x390] ;  /* 0x00007200ff0477ac */ /* 0x000e6e0008000a00 */
[----:B------:R-:W0:Y:S01]  /*0040*/  LDC R7, c[0x0][0x360] ;  /* 0x0000d800ff077b82 */ /* 0x000e220000000800 */
[----:B-1----:R-:W-:Y:S01]  /*0050*/  UIMAD UR4, UR5, UR4, URZ ;  /* 0x00000004050472a4 */ /* 0x002fe2000f8e02ff */
[----:B0-----:R-:W-:-:S05]  /*0060*/  IMAD R7, R7, UR6, R0 ;  /* 0x0000000607077c24 */ /* 0x001fca000f8e0200 */
[----:B------:R-:W-:-:S13]  /*0070*/  ISETP.GE.AND P0, PT, R7, UR4, PT ;  /* 0x0000000407007c0c */ /* 0x000fda000bf06270 */
[----:B------:R-:W-:Y:S05]  /*0080*/  @P0 EXIT ;  /* 0x000000000000094d */ /* 0x000fea0003800000 */
[----:B------:R-:W0:Y:S01]  /*0090*/  LDC.64 R2, c[0x0][0x388] ;  /* 0x0000e200ff027b82 */ /* 0x000e220000000a00 */
[----:B------:R-:W1:Y:S01]  /*00a0*/  LDCU.64 UR4, c[0x0][0x358] ;  /* 0x00006b00ff0477ac */ /* 0x000e620008000a00 */
[----:B------:R-:W2:Y:S06]  /*00b0*/  LDCU UR6, c[0x0][0x398] ;  /* 0x00007300ff0677ac */ /* 0x000eac0008000800 */
[----:B------:R-:W3:Y:S01]  /*00c0*/  LDC.64 R10, c[0x0][0x380] ;  /* 0x0000e000ff0a7b82 */ /* 0x000ee20000000a00 */
[----:B0-----:R-:W-:-:S05]  /*00d0*/  IMAD.WIDE R2, R7, 0x30, R2 ;  /* 0x0000003007027825 */ /* 0x001fca00078e0202 */
[----:B-1----:R-:W4:Y:S04]  /*00e0*/  LDG.E.64 R12, desc[UR4][R2.64] ;  /* 0x00000004020c7981 */ /* 0x002f28000c1e1b00 */
[----:B------:R-:W5:Y:S01]  /*00f0*/  LDG.E.64 R4, desc[UR4][R2.64+0x10] ;  /* 0x0000100402047981 */ /* 0x000f62000c1e1b00 */
[----:B---3--:R-:W-:-:S03]  /*0100*/  IMAD.WIDE R10, R7, 0x4, R10 ;  /* 0x00000004070a7825 */ /* 0x008fc600078e020a */
[----:B------:R-:W3:Y:S04]  /*0110*/  LDG.E.64 R14, desc[UR4][R2.64+0x8] ;  /* 0x00000804020e7981 */ /* 0x000ee8000c1e1b00 */
[----:B------:R-:W3:Y:S04]  /*0120*/  LDG.E R21, desc[UR4][R10.64] ;  /* 0x000000040a157981 */ /* 0x000ee8000c1e1900 */
[----:B------:R-:W3:Y:S04]  /*0130*/  LDG.E.64 R8, desc[UR4][R2.64+0x18] ;  /* 0x0000180402087981 */ /* 0x000ee8000c1e1b00 */
[----:B------:R-:W3:Y:S04]  /*0140*/  LDG.E.64 R6, desc[UR4][R2.64+0x28] ;  /* 0x0000280402067981 */ /* 0x000ee8000c1e1b00 */
[----:B------:R-:W3:Y:S01]  /*0150*/  LDG.E R17, desc[UR4][R2.64+0x20] ;  /* 0x0000200402117981 */ /* 0x000ee2000c1e1900 */
[----:B----4-:R-:W-:-:S04]  /*0160*/  SHF.R.U32.HI R0, RZ, 0x2, R13 ;  /* 0x00000002ff007819 */ /* 0x010fc8000001160d */
[----:B------:R-:W-:Y:S01]  /*0170*/  LOP3.LUT R0, R0, R13, RZ, 0x3c, !PT ;  /* 0x0000000d00007212 */ /* 0x000fe200078e3cff */
[----:B-----5:R-:W-:-:S04]  /*0180*/  IMAD.SHL.U32 R16, R5, 0x10, RZ ;  /* 0x0000001005107824 */ /* 0x020fc800078e00ff */
[----:B------:R-:W-:Y:S02]  /*0190*/  IMAD.SHL.U32 R13, R0, 0x2, RZ ;  /* 0x00000002000d7824 */ /* 0x000fe400078e00ff */
[----:B------:R-:W-:-:S03]  /*01a0*/  VIADD R12, R12, 0x587c5 ;  /* 0x000587c50c0c7836 */ /* 0x000fc60000000000 */
[----:B------:R-:W-:-:S04]  /*01b0*/  LOP3.LUT R13, R5, R16, R13, 0x96, !PT ;  /* 0x00000010050d7212 */ /* 0x000fc800078e960d */
[----:B------:R-:W-:-:S04]  /*01c0*/  LOP3.LUT R19, R13, R0, RZ, 0x3c, !PT ;  /* 0x000000000d137212 */ /* 0x000fc800078e3cff */
[----:B------:R-:W-:Y:S01]  /*01d0*/  IADD3 R0, PT, PT, R19, R12, RZ ;  /* 0x0000000c13007210 */ /* 0x000fe20007ffe0ff */
[----:B------:R-:W-:-:S03]  /*01e0*/  IMAD.MOV.U32 R13, RZ, RZ, 0x2f800000 ;  /* 0x2f800000ff0d7424 */ /* 0x000fc600078e00ff */
[----:B------:R-:W-:-:S05]  /*01f0*/  I2FP.F32.U32 R0, R0 ;  /* 0x0000000000007245 */ /* 0x000fca0000201000 */
[----:B------:R-:W-:-:S05]  /*0200*/  FFMA R0, R0, R13, 1.1641532182693481445e-10 ;  /* 0x2f00000000007423 */ /* 0x000fca000000000d */
[----:B--2---:R-:W-:-:S04]  /*0210*/  FSETP.GEU.AND P0, PT, R0, UR6, PT ;  /* 0x0000000600007c0b */ /* 0x004fc8000bf0e000 */
[----:B------:R-:W-:Y:S01]  /*0220*/  SEL R0, RZ, 0x1, P0 ;  /* 0x00000001ff007807 */ /* 0x000fe20000000000 */
[----:B------:R-:W-:Y:S01]  /*0230*/  IMAD.MOV.U32 R23, RZ, RZ, R4 ;  /* 0x000000ffff177224 */ /* 0x000fe200078e0004 */
[----:B---3--:R-:W-:Y:S01]  /*0240*/  MOV R13, R14 ;  /* 0x0000000e000d7202 */ /* 0x008fe20000000f00 */
[----:B------:R-:W-:Y:S01]  /*0250*/  IMAD.MOV.U32 R22, RZ, RZ, R15 ;  /* 0x000000ffff167224 */ /* 0x000fe200078e000f */
[----:B------:R-:W-:Y:S02]  /*0260*/  LOP3.LUT R21, R21, R0, RZ, 0x3c, !PT ;  /* 0x0000000015157212 */ /* 0x000fe400078e3cff */
[----:B------:R-:W-:-:S03]  /*0270*/  MOV R18, R5 ;  /* 0x0000000500127202 */ /* 0x000fc60000000f00 */
[----:B------:R-:W-:Y:S04]  /*0280*/  STG.E desc[UR4][R10.64], R21 ;  /* 0x000000150a007986 */ /* 0x000fe8000c101904 */
[----:B------:R-:W-:Y:S04]  /*0290*/  STG.E.64 desc[UR4][R2.64], R12 ;  /* 0x0000000c02007986 */ /* 0x000fe8000c101b04 */
[----:B------:R-:W-:Y:S04]  /*02a0*/  STG.E.64 desc[UR4][R2.64+0x8], R22 ;  /* 0x0000081602007986 */ /* 0x000fe8000c101b04 */
[----:B------:R-:W-:Y:S04]  /*02b0*/  STG.E.64 desc[UR4][R2.64+0x10], R18 ;  /* 0x0000101202007986 */ /* 0x000fe8000c101b04 */
[----:B------:R-:W-:Y:S04]  /*02c0*/  STG.E.64 desc[UR4][R2.64+0x18], R8 ;  /* 0x0000180802007986 */ /* 0x000fe8000c101b04 */
[----:B------:R-:W-:Y:S04]  /*02d0*/  STG.E.64 desc[UR4][R2.64+0x28], R6 ;  /* 0x0000280602007986 */ /* 0x000fe8000c101b04 */
[----:B------:R-:W-:Y:S01]  /*02e0*/  STG.E desc[UR4][R2.64+0x20], R17 ;  /* 0x0000201102007986 */ /* 0x000fe2000c101904 */
[----:B------:R-:W-:Y:S05]  /*02f0*/  EXIT ;  /* 0x000000000000794d */ /* 0x000fea0003800000 */
.L_x_0:
[----:B------:R-:W-:-:S00]  /*0300*/  BRA `(.L_x_0) ;  /* 0xfffffffc00fc7947 */ /* 0x000fc0000383ffff */
[----:B------:R-:W-:-:S00]  /*0310*/  NOP ;  /* 0x0000000000007918 */ /* 0x000fc00000000000 */
        /* <DEDUP_REMOVED lines=14> */
.L_x_34:


//--------------------- .text._Z9crossoverPiP17curandStateXORWOWiif --------------------------
	.section	.text._Z9crossoverPiP17curandStateXORWOWiif,"ax",@progbits
	.align	128
        .global         _Z9crossoverPiP17curandStateXORWOWiif
        .type           _Z9crossoverPiP17curandStateXORWOWiif,@function
        .size           _Z9crossoverPiP17curandStateXORWOWiif,(.L_x_35 - _Z9crossoverPiP17curandStateXORWOWiif)
        .other          _Z9crossoverPiP17curandStateXORWOWiif,@"STO_CUDA_ENTRY STV_DEFAULT"
_Z9crossoverPiP17curandStateXORWOWiif:
.text._Z9crossoverPiP17curandStateXORWOWiif:
[----:B------:R-:W-:Y:S01]  /*0000*/  LDC R1, c[0x0][0x37c] ;  /* 0x0000df00ff017b82 */ /* 0x000fe20000000800 */
[----:B------:R-:W0:Y:S07]  /*0010*/  S2R R0, SR_TID.X ;  /* 0x0000000000007919 */ /* 0x000e2e0000002100 */
[----:B------:R-:W0:Y:S01]  /*0020*/  S2UR UR4, SR_CTAID.X ;  /* 0x00000000000479c3 */ /* 0x000e220000002500 */
[----:B------:R-:W1:Y:S07]  /*0030*/  LDCU UR6, c[0x0][0x390] ;  /* 0x00007200ff0677ac */ /* 0x000e6e0008000800 */
[----:B------:R-:W0:Y:S02]  /*0040*/  LDC R9, c[0x0][0x360] ;  /* 0x0000d800ff097b82 */ /* 0x000e240000000800 */
[----:B0-----:R-:W-:-:S05]  /*0050*/  IMAD R9, R9, UR4, R0 ;  /* 0x0000000409097c24 */ /* 0x001fca000f8e0200 */
[----:B-1----:R-:W-:-:S13]  /*0060*/  ISETP.GE.AND P0, PT, R9, UR6, PT ;  /* 0x0000000609007c0c */ /* 0x002fda000bf06270 */
[----:B------:R-:W-:Y:S05]  /*0070*/  @P0 EXIT ;  /* 0x000000000000094d */ /* 0x000fea0003800000 */
[----:B------:R-:W0:Y:S01]  /*0080*/  LDC.64 R18, c[0x0][0x388] ;  /* 0x0000e200ff127b82 */ /* 0x000e220000000a00 */
[----:B------:R-:W1:Y:S01]  /*0090*/  LDCU.64 UR4, c[0x0][0x358] ;  /* 0x00006b00ff0477ac */ /* 0x000e620008000a00 */
[----:B------:R-:W2:Y:S01]  /*00a0*/  LDCU UR7, c[0x0][0x398] ;  /* 0x00007300ff0777ac */ /* 0x000ea20008000800 */
[----:B------:R-:W3:Y:S01]  /*00b0*/  LDCU.64 UR8, c[0x0][0x380] ;  /* 0x00007000ff0877ac */ /* 0x000ee20008000a00 */
[----:B0-----:R-:W-:-:S05]  /*00c0*/  IMAD.WIDE R18, R9, 0x30, R18 ;  /* 0x0000003009127825 */ /* 0x001fca00078e0212 */
[----:B-1----:R-:W4:Y:S04]  /*00d0*/  LDG.E.64 R4, desc[UR4][R18.64] ;  /* 0x0000000412047981 */ /* 0x002f28000c1e1b00 */
[----:B------:R-:W2:Y:S04]  /*00e0*/  LDG.E.64 R16, desc[UR4][R18.64+0x10] ;  /* 0x0000100412107981 */ /* 0x000ea8000c1e1b00 */
[----:B------:R-:W3:Y:S04]  /*00f0*/  LDG.E.64 R14, desc[UR4][R18.64+0x8] ;  /* 0x00000804120e7981 */ /* 0x000ee8000c1e1b00 */
[----:B------:R0:W5:Y:S04]  /*0100*/  LDG.E R0, desc[UR4][R18.64+0x20] ;  /* 0x0000200412007981 */ /* 0x000168000c1e1900 */
[----:B------:R0:W5:Y:S04]  /*0110*/  LDG.E.64 R12, desc[UR4][R18.64+0x28] ;  /* 0x00002804120c7981 */ /* 0x000168000c1e1b00 */
[----:B------:R0:W5:Y:S01]  /*0120*/  LDG.E.64 R10, desc[UR4][R18.64+0x18] ;  /* 0x00001804120a7981 */ /* 0x000162000c1e1b00 */
[----:B------:R-:W-:Y:S01]  /*0130*/  BSSY.RECONVERGENT B0, `(.L_x_1) ;  /* 0x0000089000007945 */ /* 0x000fe20003800200 */
[----:B----4-:R-:W-:Y:S01]  /*0140*/  SHF.R.U32.HI R2, RZ, 0x2, R5 ;  /* 0x00000002ff027819 */ /* 0x010fe20000011605 */
[----:B------:R-:W-:-:S03]  /*0150*/  VIADD R8, R4, 0x587c5 ;  /* 0x000587c504087836 */ /* 0x000fc60000000000 */
[----:B------:R-:W-:Y:S01]  /*0160*/  LOP3.LUT R2, R2, R5, RZ, 0x3c, !PT ;  /* 0x0000000502027212 */ /* 0x000fe200078e3cff */
[C---:B--2---:R-:W-:Y:S02]  /*0170*/  IMAD.SHL.U32 R6, R17.reuse, 0x10, RZ ;  /* 0x0000001011067824 */ /* 0x044fe400078e00ff */
[----:B------:R-:W-:Y:S02]  /*0180*/  IMAD.MOV.U32 R5, RZ, RZ, 0x2f800000 ;  /* 0x2f800000ff057424 */ /* 0x000fe400078e00ff */
[----:B------:R-:W-:Y:S02]  /*0190*/  IMAD.SHL.U32 R3, R2, 0x2, RZ ;  /* 0x0000000202037824 */ /* 0x000fe400078e00ff */
[----:B------:R-:W-:Y:S02]  /*01a0*/  IMAD.MOV.U32 R21, RZ, RZ, R16 ;  /* 0x000000ffff157224 */ /* 0x000fe400078e0010 */
[----:B---3--:R-:W-:Y:S01]  /*01b0*/  IMAD.MOV.U32 R20, RZ, RZ, R15 ;  /* 0x000000ffff147224 */ /* 0x008fe200078e000f */
[----:B------:R-:W-:-:S02]  /*01c0*/  LOP3.LUT R3, R17, R6, R3, 0x96, !PT ;  /* 0x0000000611037212 */ /* 0x000fc400078e9603 */
[----:B------:R-:W-:Y:S02]  /*01d0*/  MOV R6, R17 ;  /* 0x0000001100067202 */ /* 0x000fe40000000f00 */
[----:B------:R-:W-:-:S05]  /*01e0*/  LOP3.LUT R3, R3, R2, RZ, 0x3c, !PT ;  /* 0x0000000203037212 */ /* 0x000fca00078e3cff */
[----:B------:R-:W-:Y:S02]  /*01f0*/  IMAD.IADD R2, R3, 0x1, R8 ;  /* 0x0000000103027824 */ /* 0x000fe400078e0208 */
[----:B------:R-:W-:-:S03]  /*0200*/  IMAD.MOV.U32 R7, RZ, RZ, R3 ;  /* 0x000000ffff077224 */ /* 0x000fc600078e0003 */
[----:B------:R-:W-:-:S05]  /*0210*/  I2FP.F32.U32 R2, R2 ;  /* 0x0000000200027245 */ /* 0x000fca0000201000 */
[----:B------:R-:W-:-:S05]  /*0220*/  FFMA R2, R2, R5, 1.1641532182693481445e-10 ;  /* 0x2f00000002027423 */ /* 0x000fca0000000005 */
[----:B------:R-:W-:-:S13]  /*0230*/  FSETP.GEU.AND P0, PT, R2, UR7, PT ;  /* 0x0000000702007c0b */ /* 0x000fda000bf0e000 */
[----:B0-----:R-:W-:Y:S05]  /*0240*/  @P0 BRA `(.L_x_2) ;  /* 0x0000000400dc0947 */ /* 0x001fea0003800000 */
[----:B------:R-:W0:Y:S01]  /*0250*/  LDC R2, c[0x0][0x394] ;  /* 0x0000e500ff027b82 */ /* 0x000e220000000800 */
[----:B------:R-:W-:Y:S01]  /*0260*/  SHF.R.U32.HI R5, RZ, 0x2, R14 ;  /* 0x00000002ff057819 */ /* 0x000fe2000001160e */
[----:B------:R-:W-:Y:S01]  /*0270*/  VIADD R8, R4, 0xb0f8a ;  /* 0x000b0f8a04087836 */ /* 0x000fe20000000000 */
[----:B------:R-:W-:Y:S02]  /*0280*/  SHF.L.U32 R6, R3, 0x4, RZ ;  /* 0x0000000403067819 */ /* 0x000fe400000006ff */
[----:B------:R-:W-:Y:S01]  /*0290*/  LOP3.LUT R5, R5, R14, RZ, 0x3c, !PT ;  /* 0x0000000e05057212 */ /* 0x000fe200078e3cff */
[----:B------:R-:W-:-:S04]  /*02a0*/  IMAD.MOV.U32 R14, RZ, RZ, R15 ;  /* 0x000000ffff0e7224 */ /* 0x000fc800078e000f */
[----:B------:R-:W-:-:S05]  /*02b0*/  IMAD.SHL.U32 R7, R5, 0x2, RZ ;  /* 0x0000000205077824 */ /* 0x000fca00078e00ff */
[----:B------:R-:W-:-:S04]  /*02c0*/  LOP3.LUT R6, R5, R7, R6, 0x96, !PT ;  /* 0x0000000705067212 */ /* 0x000fc800078e9606 */
[----:B------:R-:W-:Y:S02]  /*02d0*/  LOP3.LUT R7, R6, R3, RZ, 0x3c, !PT ;  /* 0x0000000306077212 */ /* 0x000fe400078e3cff */
[----:B------:R-:W-:Y:S01]  /*02e0*/  LOP3.LUT R6, R9, 0x1, RZ, 0xc0, !PT ;  /* 0x0000000109067812 */ /* 0x000fe200078ec0ff */
[----:B0-----:R-:W0:Y:S08]  /*02f0*/  I2F.U32.RP R22, R2 ;  /* 0x0000000200167306 */ /* 0x001e300000209000 */
[----:B0-----:R-:W0:Y:S02]  /*0300*/  MUFU.RCP R22, R22 ;  /* 0x0000001600167308 */ /* 0x001e240000001000 */
[----:B0-----:R-:W-:-:S06]  /*0310*/  VIADD R20, R22, 0xffffffe ;  /* 0x0ffffffe16147836 */ /* 0x001fcc0000000000 */
[----:B------:R0:W1:Y:S02]  /*0320*/  F2I.FTZ.U32.TRUNC.NTZ R21, R20 ;  /* 0x0000001400157305 */ /* 0x000064000021f000 */
[----:B0-----:R-:W-:Y:S02]  /*0330*/  IMAD.MOV.U32 R20, RZ, RZ, RZ ;  /* 0x000000ffff147224 */ /* 0x001fe400078e00ff */
[----:B-1----:R-:W-:-:S04]  /*0340*/  IMAD.MOV R23, RZ, RZ, -R21 ;  /* 0x000000ffff177224 */ /* 0x002fc800078e0a15 */
[----:B------:R-:W-:-:S04]  /*0350*/  IMAD R5, R23, R2, RZ ;  /* 0x0000000217057224 */ /* 0x000fc800078e02ff */
[----:B------:R-:W-:-:S04]  /*0360*/  IMAD.HI.U32 R20, R21, R5, R20 ;  /* 0x0000000515147227 */ /* 0x000fc800078e0014 */
[----:B------:R-:W-:Y:S02]  /*0370*/  VIADD R5, R9, 0x1 ;  /* 0x0000000109057836 */ /* 0x000fe40000000000 */
[----:B------:R-:W-:-:S03]  /*0380*/  IMAD.IADD R21, R7, 0x1, R8 ;  /* 0x0000000107157824 */ /* 0x000fc600078e0208 */
[----:B------:R-:W-:Y:S01]  /*0390*/  ISETP.GE.AND P0, PT, R5, UR6, PT ;  /* 0x0000000605007c0c */ /* 0x000fe2000bf06270 */
[----:B------:R-:W-:-:S03]  /*03a0*/  IMAD.HI.U32 R22, R20, R21, RZ ;  /* 0x0000001514167227 */ /* 0x000fc600078e00ff */
[----:B------:R-:W-:Y:S01]  /*03b0*/  ISETP.EQ.U32.OR P0, PT, R6, 0x1, P0 ;  /* 0x000000010600780c */ /* 0x000fe20000702470 */
[----:B------:R-:W-:Y:S01]  /*03c0*/  IMAD.MOV.U32 R6, RZ, RZ, R3 ;  /* 0x000000ffff067224 */ /* 0x000fe200078e0003 */
[----:B------:R-:W-:Y:S01]  /*03d0*/  IADD3 R5, PT, PT, -R22, RZ, RZ ;  /* 0x000000ff16057210 */ /* 0x000fe20007ffe1ff */
[----:B------:R-:W-:-:S04]  /*03e0*/  IMAD.MOV.U32 R20, RZ, RZ, R16 ;  /* 0x000000ffff147224 */ /* 0x000fc800078e0010 */
[----:B------:R-:W-:Y:S02]  /*03f0*/  IMAD R5, R2, R5, R21 ;  /* 0x0000000502057224 */ /* 0x000fe400078e0215 */
[----:B------:R-:W-:-:S04]  /*0400*/  IMAD.MOV.U32 R21, RZ, RZ, R17 ;  /* 0x000000ffff157224 */ /* 0x000fc800078e0011 */
[----:B------:R-:W-:Y:S05]  /*0410*/  @P0 BRA `(.L_x_2) ;  /* 0x0000000400680947 */ /* 0x000fea0003800000 */
[-C--:B------:R-:W-:Y:S01]  /*0420*/  ISETP.GE.U32.AND P0, PT, R5, R2.reuse, PT ;  /* 0x000000020500720c */ /* 0x080fe20003f06070 */
[----:B------:R-:W-:Y:S01]  /*0430*/  IMAD.MOV.U32 R6, RZ, RZ, R3 ;  /* 0x000000ffff067224 */ /* 0x000fe200078e0003 */
[----:B------:R-:W-:Y:S01]  /*0440*/  ISETP.NE.U32.AND P2, PT, R2, RZ, PT ;  /* 0x000000ff0200720c */ /* 0x000fe20003f45070 */
[----:B------:R-:W-:Y:S01]  /*0450*/  IMAD.MOV.U32 R21, RZ, RZ, R17 ;  /* 0x000000ffff157224 */ /* 0x000fe200078e0011 */
[----:B------:R-:W-:Y:S01]  /*0460*/  LOP3.LUT R23, RZ, R2, RZ, 0x33, !PT ;  /* 0x00000002ff177212 */ /* 0x000fe200078e33ff */
[----:B------:R-:W-:Y:S01]  /*0470*/  IMAD.MOV.U32 R20, RZ, RZ, R16 ;  /* 0x000000ffff147224 */ /* 0x000fe200078e0010 */
[----:B------:R-:W-:-:S07]  /*0480*/  MOV R14, R15 ;  /* 0x0000000f000e7202 */ /* 0x000fce0000000f00 */
[----:B------:R-:W-:-:S04]  /*0490*/  @P0 IADD3 R5, PT, PT, R5, -R2, RZ ;  /* 0x8000000205050210 */ /* 0x000fc80007ffe0ff */
[----:B------:R-:W-:-:S13]  /*04a0*/  ISETP.GE.U32.AND P1, PT, R5, R2, PT ;  /* 0x000000020500720c */ /* 0x000fda0003f26070 */
[----:B------:R-:W-:-:S05]  /*04b0*/  @P1 IMAD.IADD R5, R5, 0x1, -R2 ;  /* 0x0000000105051824 */ /* 0x000fca00078e0a02 */
[----:B------:R-:W-:-:S04]  /*04c0*/  SEL R5, R23, R5, !P2 ;  /* 0x0000000517057207 */ /* 0x000fc80005000000 */
[----:B------:R-:W-:-:S13]  /*04d0*/  ISETP.GE.AND P3, PT, R5, R2, PT ;  /* 0x000000020500720c */ /* 0x000fda0003f66270 */
[----:B------:R-:W-:Y:S05]  /*04e0*/  @P3 BRA `(.L_x_2) ;  /* 0x0000000400343947 */ /* 0x000fea0003800000 */
[----:B------:R-:W-:Y:S01]  /*04f0*/  @P0 VIADD R22, R22, 0x1 ;  /* 0x0000000116160836 */ /* 0x000fe20000000000 */
[----:B------:R-:W-:Y:S01]  /*0500*/  BSSY.RECONVERGENT B1, `(.L_x_3) ;  /* 0x0000022000017945 */ /* 0x000fe20003800200 */
[----:B------:R-:W-:Y:S02]  /*0510*/  IMAD.IADD R6, R4, 0x1, R7 ;  /* 0x0000000104067824 */ /* 0x000fe400078e0207 */
[----:B------:R-:W-:-:S05]  /*0520*/  @P1 VIADD R22, R22, 0x1 ;  /* 0x0000000116161836 */ /* 0x000fca0000000000 */
[----:B------:R-:W-:-:S05]  /*0530*/  SEL R23, R23, R22, !P2 ;  /* 0x0000001617177207 */ /* 0x000fca0005000000 */
[----:B------:R-:W-:-:S05]  /*0540*/  IMAD R23, R23, R2, R2 ;  /* 0x0000000217177224 */ /* 0x000fca00078e0202 */
[----:B------:R-:W-:-:S05]  /*0550*/  LOP3.LUT R4, R23, 0x2, RZ, 0x3c, !PT ;  /* 0x0000000217047812 */ /* 0x000fca00078e3cff */
[--C-:B------:R-:W-:Y:S01]  /*0560*/  IMAD.IADD R14, R4, 0x1, -R6.reuse ;  /* 0x00000001040e7824 */ /* 0x100fe200078e0a06 */
[----:B------:R-:W-:Y:S01]  /*0570*/  IADD3 R6, PT, PT, R23, -0xb0f8b, -R6 ;  /* 0xfff4f07517067810 */ /* 0x000fe20007ffe806 */
[----:B------:R-:W-:-:S03]  /*0580*/  IMAD R4, R9, R2, RZ ;  /* 0x0000000209047224 */ /* 0x000fc600078e02ff */
[----:B------:R-:W-:Y:S02]  /*0590*/  LOP3.LUT P1, R14, R14, 0x3, RZ, 0xc0, !PT ;  /* 0x000000030e0e7812 */ /* 0x000fe4000782c0ff */
[----:B------:R-:W-:Y:S02]  /*05a0*/  IADD3 R24, PT, PT, R4, R2, RZ ;  /* 0x0000000204187210 */ /* 0x000fe40007ffe0ff */
[----:B------:R-:W-:Y:S01]  /*05b0*/  ISETP.GE.U32.AND P0, PT, R6, 0x3, PT ;  /* 0x000000030600780c */ /* 0x000fe20003f06070 */
[----:B------:R-:W-:Y:S01]  /*05c0*/  IMAD.MOV.U32 R6, RZ, RZ, R3 ;  /* 0x000000ffff067224 */ /* 0x000fe200078e0003 */
[----:B------:R-:W-:Y:S02]  /*05d0*/  SHF.R.S32.HI R9, RZ, 0x1f, R4 ;  /* 0x0000001fff097819 */ /* 0x000fe40000011404 */
[----:B------:R-:W-:-:S05]  /*05e0*/  SHF.R.S32.HI R25, RZ, 0x1f, R24 ;  /* 0x0000001fff197819 */ /* 0x000fca0000011418 */
[----:B------:R-:W-:Y:S05]  /*05f0*/  @!P1 BRA `(.L_x_4) ;  /* 0x0000000000489947 */ /* 0x000fea0003800000 */
[----:B------:R-:W-:-:S07]  /*0600*/  IMAD.MOV R14, RZ, RZ, -R14 ;  /* 0x000000ffff0e7224 */ /* 0x000fce00078e0a0e */
.L_x_5:
[----:B0-----:R-:W-:Y:S02]  /*0610*/  SHF.R.S32.HI R20, RZ, 0x1f, R5 ;  /* 0x0000001fff147819 */ /* 0x001fe40000011405 */
[-C--:B------:R-:W-:Y:S02]  /*0620*/  IADD3 R23, P1, PT, R4, R5.reuse, RZ ;  /* 0x0000000504177210 */ /* 0x080fe40007f3e0ff */
[----:B------:R-:W-:-:S03]  /*0630*/  IADD3 R21, P2, PT, R24, R5, RZ ;  /* 0x0000000518157210 */ /* 0x000fc60007f5e0ff */
[----:B------:R-:W-:Y:S01]  /*0640*/  IMAD.X R26, R9, 0x1, R20, P1 ;  /* 0x00000001091a7824 */ /* 0x000fe200008e0614 */
[----:B------:R-:W-:-:S04]  /*0650*/  LEA R22, P1, R23, UR8, 0x2 ;  /* 0x0000000817167c11 */ /* 0x000fc8000f8210ff */
[----:B------:R-:W-:Y:S01]  /*0660*/  LEA.HI.X R23, R23, UR9, R26, 0x2, P1 ;  /* 0x0000000917177c11 */ /* 0x000fe200088f141a */
[----:B------:R-:W-:Y:S01]  /*0670*/  IMAD.X R26, R25, 0x1, R20, P2 ;  /* 0x00000001191a7824 */ /* 0x000fe200010e0614 */
[----:B------:R-:W-:-:S03]  /*0680*/  LEA R20, P1, R21, UR8, 0x2 ;  /* 0x0000000815147c11 */ /* 0x000fc6000f8210ff */
[----:B------:R-:W2:Y:S01]  /*0690*/  LDG.E R27, desc[UR4][R22.64] ;  /* 0x00000004161b7981 */ /* 0x000ea2000c1e1900 */
[----:B------:R-:W-:-:S05]  /*06a0*/  LEA.HI.X R21, R21, UR9, R26, 0x2, P1 ;  /* 0x0000000915157c11 */ /* 0x000fca00088f141a */
[----:B------:R-:W3:Y:S01]  /*06b0*/  LDG.E R29, desc[UR4][R20.64] ;  /* 0x00000004141d7981 */ /* 0x000ee2000c1e1900 */
[----:B------:R-:W-:-:S04]  /*06c0*/  IADD3 R14, PT, PT, R14, 0x1, RZ ;  /* 0x000000010e0e7810 */ /* 0x000fc80007ffe0ff */
[----:B------:R-:W-:Y:S01]  /*06d0*/  ISETP.NE.AND P1, PT, R14, RZ, PT ;  /* 0x000000ff0e00720c */ /* 0x000fe20003f25270 */
[----:B------:R-:W-:Y:S01]  /*06e0*/  VIADD R5, R5, 0x1 ;  /* 0x0000000105057836 */ /* 0x000fe20000000000 */
[----:B---3--:R0:W-:Y:S04]  /*06f0*/  STG.E desc[UR4][R22.64], R29 ;  /* 0x0000001d16007986 */ /* 0x0081e8000c101904 */
[----:B--2---:R0:W-:Y:S07]  /*0700*/  STG.E desc[UR4][R20.64], R27 ;  /* 0x0000001b14007986 */ /* 0x0041ee000c101904 */
[----:B------:R-:W-:Y:S05]  /*0710*/  @P1 BRA `(.L_x_5) ;  /* 0xfffffffc00bc1947 */ /* 0x000fea000383ffff */
.L_x_4:
[----:B------:R-:W-:Y:S05]  /*0720*/  BSYNC.RECONVERGENT B1 ;  /* 0x0000000000017941 */ /* 0x000fea0003800200 */
.L_x_3:
[----:B0-----:R-:W-:Y:S02]  /*0730*/  IMAD.MOV.U32 R21, RZ, RZ, R17 ;  /* 0x000000ffff157224 */ /* 0x001fe400078e0011 */
[----:B------:R-:W-:Y:S02]  /*0740*/  IMAD.MOV.U32 R20, RZ, RZ, R16 ;  /* 0x000000ffff147224 */ /* 0x000fe400078e0010 */
[----:B------:R-:W-:Y:S01]  /*0750*/  IMAD.MOV.U32 R14, RZ, RZ, R15 ;  /* 0x000000ffff0e7224 */ /* 0x000fe200078e000f */
[----:B------:R-:W-:Y:S06]  /*0760*/  @!P0 BRA `(.L_x_2) ;  /* 0x0000000000948947 */ /* 0x000fec0003800000 */
[----:B------:R-:W0:Y:S01]  /*0770*/  LDC.64 R20, c[0x0][0x380] ;  /* 0x0000e000ff147b82 */ /* 0x000e220000000a00 */
[----:B------:R-:W-:Y:S01]  /*0780*/  BSSY.RECONVERGENT B1, `(.L_x_6) ;  /* 0x000001f000017945 */ /* 0x000fe20003800200 */
[----:B0-----:R-:W-:-:S04]  /*0790*/  IADD3 R6, P0, PT, R20, 0x8, RZ ;  /* 0x0000000814067810 */ /* 0x001fc80007f1e0ff */
[----:B------:R-:W-:-:S09]  /*07a0*/  IADD3.X R14, PT, PT, RZ, R21, RZ, P0, !PT ;  /* 0x00000015ff0e7210 */ /* 0x000fd200007fe4ff */
.L_x_7:
[----:B-1----:R-:W-:Y:S02]  /*07b0*/  SHF.R.S32.HI R22, RZ, 0x1f, R5 ;  /* 0x0000001fff167819 */ /* 0x002fe40000011405 */
[-C--:B------:R-:W-:Y:S02]  /*07c0*/  IADD3 R21, P0, PT, R4, R5.reuse, RZ ;  /* 0x0000000504157210 */ /* 0x080fe40007f1e0ff */
[----:B------:R-:W-:-:S03]  /*07d0*/  IADD3 R23, P1, PT, R24, R5, RZ ;  /* 0x0000000518177210 */ /* 0x000fc60007f3e0ff */
[----:B------:R-:W-:Y:S01]  /*07e0*/  IMAD.X R26, R9, 0x1, R22, P0 ;  /* 0x00000001091a7824 */ /* 0x000fe200000e0616 */
[----:B------:R-:W-:-:S04]  /*07f0*/  LEA R20, P0, R21, R6, 0x2 ;  /* 0x0000000615147211 */ /* 0x000fc800078010ff */
[----:B------:R-:W-:Y:S01]  /*0800*/  LEA.HI.X R21, R21, R14, R26, 0x2, P0 ;  /* 0x0000000e15157211 */ /* 0x000fe200000f141a */
[----:B------:R-:W-:Y:S01]  /*0810*/  IMAD.X R26, R25, 0x1, R22, P1 ;  /* 0x00000001191a7824 */ /* 0x000fe200008e0616 */
[----:B------:R-:W-:-:S03]  /*0820*/  LEA R22, P0, R23, R6, 0x2 ;  /* 0x0000000617167211 */ /* 0x000fc600078010ff */
[----:B------:R-:W2:Y:S01]  /*0830*/  LDG.E R27, desc[UR4][R20.64+-0x8] ;  /* 0xfffff804141b7981 */ /* 0x000ea2000c1e1900 */
[----:B------:R-:W-:-:S05]  /*0840*/  LEA.HI.X R23, R23, R14, R26, 0x2, P0 ;  /* 0x0000000e17177211 */ /* 0x000fca00000f141a */
[----:B------:R-:W3:Y:S04]  /*0850*/  LDG.E R29, desc[UR4][R22.64+-0x8] ;  /* 0xfffff804161d7981 */ /* 0x000ee8000c1e1900 */
[----:B---3--:R0:W-:Y:S04]  /*0860*/  STG.E desc[UR4][R20.64+-0x8], R29 ;  /* 0xfffff81d14007986 */ /* 0x0081e8000c101904 */
[----:B--2---:R1:W-:Y:S04]  /*0870*/  STG.E desc[UR4][R22.64+-0x8], R27 ;  /* 0xfffff81b16007986 */ /* 0x0043e8000c101904 */
[----:B------:R-:W2:Y:S04]  /*0880*/  LDG.E R28, desc[UR4][R22.64+-0x4] ;  /* 0xfffffc04161c7981 */ /* 0x000ea8000c1e1900 */
[----:B------:R-:W3:Y:S04]  /*0890*/  LDG.E R26, desc[UR4][R20.64+-0x4] ;  /* 0xfffffc04141a7981 */ /* 0x000ee8000c1e1900 */
[----:B--2---:R-:W-:Y:S04]  /*08a0*/  STG.E desc[UR4][R20.64+-0x4], R28 ;  /* 0xfffffc1c14007986 */ /* 0x004fe8000c101904 */
[----:B---3--:R2:W-:Y:S04]  /*08b0*/  STG.E desc[UR4][R22.64+-0x4], R26 ;  /* 0xfffffc1a16007986 */ /* 0x0085e8000c101904 */
[----:B0-----:R-:W3:Y:S04]  /*08c0*/  LDG.E R29, desc[UR4][R22.64] ;  /* 0x00000004161d7981 */ /* 0x001ee8000c1e1900 */
[----:B-1----:R-:W4:Y:S04]  /*08d0*/  LDG.E R27, desc[UR4][R20.64] ;  /* 0x00000004141b7981 */ /* 0x002f28000c1e1900 */
[----:B---3--:R0:W-:Y:S04]  /*08e0*/  STG.E desc[UR4][R20.64], R29 ;  /* 0x0000001d14007986 */ /* 0x0081e8000c101904 */
[----:B----4-:R1:W-:Y:S04]  /*08f0*/  STG.E desc[UR4][R22.64], R27 ;  /* 0x0000001b16007986 */ /* 0x0103e8000c101904 */
[----:B--2---:R-:W2:Y:S04]  /*0900*/  LDG.E R26, desc[UR4][R22.64+0x4] ;  /* 0x00000404161a7981 */ /* 0x004ea8000c1e1900 */
[----:B0-----:R-:W3:Y:S01]  /*0910*/  LDG.E R29, desc[UR4][R20.64+0x4] ;  /* 0x00000404141d7981 */ /* 0x001ee2000c1e1900 */
[----:B------:R-:W-:-:S05]  /*0920*/  VIADD R5, R5, 0x4 ;  /* 0x0000000405057836 */ /* 0x000fca0000000000 */
[----:B------:R-:W-:Y:S01]  /*0930*/  ISETP.GE.AND P0, PT, R5, R2, PT ;  /* 0x000000020500720c */ /* 0x000fe20003f06270 */
[----:B--2---:R1:W-:Y:S04]  /*0940*/  STG.E desc[UR4][R20.64+0x4], R26 ;  /* 0x0000041a14007986 */ /* 0x0043e8000c101904 */
[----:B---3--:R1:W-:Y:S08]  /*0950*/  STG.E desc[UR4][R22.64+0x4], R29 ;  /* 0x0000041d16007986 */ /* 0x0083f0000c101904 */
[----:B------:R-:W-:Y:S05]  /*0960*/  @!P0 BRA `(.L_x_7) ;  /* 0xfffffffc00908947 */ /* 0x000fea000383ffff */
[----:B------:R-:W-:Y:S05]  /*0970*/  BSYNC.RECONVERGENT B1 ;  /* 0x0000000000017941 */ /* 0x000fea0003800200 */
.L_x_6:
[----:B------:R-:W-:Y:S01]  /*0980*/  IMAD.MOV.U32 R6, RZ, RZ, R3 ;  /* 0x000000ffff067224 */ /* 0x000fe200078e0003 */
[----:B-1----:R-:W-:Y:S01]  /*0990*/  MOV R21, R17 ;  /* 0x0000001100157202 */ /* 0x002fe20000000f00 */
[----:B------:R-:W-:Y:S02]  /*09a0*/  IMAD.MOV.U32 R20, RZ, RZ, R16 ;  /* 0x000000ffff147224 */ /* 0x000fe400078e0010 */
[----:B------:R-:W-:-:S07]  /*09b0*/  IMAD.MOV.U32 R14, RZ, RZ, R15 ;  /* 0x000000ffff0e7224 */ /* 0x000fce00078e000f */
.L_x_2:
[----:B------:R-:W-:Y:S05]  /*09c0*/  BSYNC.RECONVERGENT B0 ;  /* 0x0000000000007941 */ /* 0x000fea0003800200 */
.L_x_1:
[----:B------:R-:W-:Y:S01]  /*09d0*/  IMAD.MOV.U32 R9, RZ, RZ, R14 ;  /* 0x000000ffff097224 */ /* 0x000fe200078e000e */
[----:B------:R-:W-:Y:S04]  /*09e0*/  STG.E.64 desc[UR4][R18.64+0x8], R20 ;  /* 0x0000081412007986 */ /* 0x000fe8000c101b04 */
[----:B------:R-:W-:Y:S04]  /*09f0*/  STG.E.64 desc[UR4][R18.64+0x10], R6 ;  /* 0x0000100612007986 */ /* 0x000fe8000c101b04 */
[----:B-----5:R-:W-:Y:S04]  /*0a00*/  STG.E.64 desc[UR4][R18.64+0x18], R10 ;  /* 0x0000180a12007986 */ /* 0x020fe8000c101b04 */
[----:B------:R-:W-:Y:S04]  /*0a10*/  STG.E.64 desc[UR4][R18.64+0x28], R12 ;  /* 0x0000280c12007986 */ /* 0x000fe8000c101b04 */
[----:B------:R-:W-:Y:S04]  /*0a20*/  STG.E desc[UR4][R18.64+0x20], R0 ;  /* 0x0000200012007986 */ /* 0x000fe8000c101904 */
[----:B------:R-:W-:Y:S01]  /*0a30*/  STG.E.64 desc[UR4][R18.64], R8 ;  /* 0x0000000812007986 */ /* 0x000fe2000c101b04 */
[----:B------:R-:W-:Y:S05]  /*0a40*/  EXIT ;  /* 0x000000000000794d */ /* 0x000fea0003800000 */
.L_x_8:
        /* <DEDUP_REMOVED lines=11> */
.L_x_35:


//--------------------- .text._Z9selectionPiS_S_P17curandStateXORWOWii --------------------------
	.section	.text._Z9selectionPiS_S_P17curandStateXORWOWii,"ax",@progbits
	.align	128
        .global         _Z9selectionPiS_S_P17curandStateXORWOWii
        .type           _Z9selectionPiS_S_P17curandStateXORWOWii,@function
        .size           _Z9selectionPiS_S_P17curandStateXORWOWii,(.L_x_36 - _Z9selectionPiS_S_P17curandStateXORWOWii)
        .other          _Z9selectionPiS_S_P17curandStateXORWOWii,@"STO_CUDA_ENTRY STV_DEFAULT"
_Z9selectionPiS_S_P17curandStateXORWOWii:
.text._Z9selectionPiS_S_P17curandStateXORWOWii:
        /* <DEDUP_REMOVED lines=10> */
[----:B------:R-:W2:Y:S06]  /*00a0*/  I2F.U32.RP R14, UR5 ;  /* 0x00000005000e7d06 */ /* 0x000eac0008209000 */
[----:B------:R-:W3:Y:S01]  /*00b0*/  LDC.64 R18, c[0x0][0x390] ;  /* 0x0000e400ff127b82 */ /* 0x000ee20000000a00 */
[----:B0-----:R-:W-:-:S05]  /*00c0*/  IMAD.WIDE R2, R16, 0x30, R2 ;  /* 0x0000003010027825 */ /* 0x001fca00078e0202 */
[----:B-1----:R-:W4:Y:S04]  /*00d0*/  LDG.E.64 R10, desc[UR8][R2.64] ;  /* 0x00000008020a7981 */ /* 0x002f28000c1e1b00 */
[----:B------:R-:W3:Y:S04]  /*00e0*/  LDG.E.64 R4, desc[UR8][R2.64+0x10] ;  /* 0x0000100802047981 */ /* 0x000ee8000c1e1b00 */
[----:B------:R-:W3:Y:S01]  /*00f0*/  LDG.E.64 R8, desc[UR8][R2.64+0x8] ;  /* 0x0000080802087981 */ /* 0x000ee2000c1e1b00 */
[----:B--2---:R-:W0:Y:S03]  /*0100*/  MUFU.RCP R14, R14 ;  /* 0x0000000e000e7308 */ /* 0x004e260000001000 */
[----:B------:R1:W5:Y:S01]  /*0110*/  LDG.E R17, desc[UR8][R2.64+0x20] ;  /* 0x0000200802117981 */ /* 0x000362000c1e1900 */
[----:B0-----:R-:W-:-:S04]  /*0120*/  VIADD R12, R14, 0xffffffe ;  /* 0x0ffffffe0e0c7836 */ /* 0x001fc80000000000 */
[----:B------:R0:W2:Y:S02]  /*0130*/  F2I.FTZ.U32.TRUNC.NTZ R13, R12 ;  /* 0x0000000c000d7305 */ /* 0x0000a4000021f000 */
[----:B0-----:R-:W-:Y:S01]  /*0140*/  IMAD.MOV.U32 R12, RZ, RZ, RZ ;  /* 0x000000ffff0c7224 */ /* 0x001fe200078e00ff */
[----:B----4-:R-:W-:-:S04]  /*0150*/  SHF.R.U32.HI R0, RZ, 0x2, R11 ;  /* 0x00000002ff007819 */ /* 0x010fc8000001160b */
[----:B------:R-:W-:Y:S01]  /*0160*/  LOP3.LUT R0, R0, R11, RZ, 0x3c, !PT ;  /* 0x0000000b00007212 */ /* 0x000fe200078e3cff */
[----:B---3--:R-:W-:Y:S01]  /*0170*/  IMAD.SHL.U32 R6, R5, 0x10, RZ ;  /* 0x0000001005067824 */ /* 0x008fe200078e00ff */
[----:B------:R-:W-:-:S03]  /*0180*/  SHF.R.U32.HI R11, RZ, 0x2, R8 ;  /* 0x00000002ff0b7819 */ /* 0x000fc60000011608 */
[----:B------:R-:W-:Y:S01]  /*0190*/  IMAD.SHL.U32 R7, R0, 0x2, RZ ;  /* 0x0000000200077824 */ /* 0x000fe200078e00ff */
[----:B------:R-:W-:Y:S01]  /*01a0*/  LOP3.LUT R11, R11, R8, RZ, 0x3c, !PT ;  /* 0x000000080b0b7212 */ /* 0x000fe200078e3cff */
[----:B--2---:R-:W-:-:S03]  /*01b0*/  IMAD.MOV R8, RZ, RZ, -R13 ;  /* 0x000000ffff087224 */ /* 0x004fc600078e0a0d */
[----:B------:R-:W-:-:S04]  /*01c0*/  LOP3.LUT R7, R5, R6, R7, 0x96, !PT ;  /* 0x0000000605077212 */ /* 0x000fc800078e9607 */
[----:B------:R-:W-:Y:S02]  /*01d0*/  LOP3.LUT R6, R7, R0, RZ, 0x3c, !PT ;  /* 0x0000000007067212 */ /* 0x000fe400078e3cff */
[----:B------:R-:W-:-:S03]  /*01e0*/  SHF.L.U32 R7, R11, 0x1, RZ ;  /* 0x000000010b077819 */ /* 0x000fc600000006ff */
[----:B------:R-:W-:-:S05]  /*01f0*/  IMAD.SHL.U32 R0, R6, 0x10, RZ ;  /* 0x0000001006007824 */ /* 0x000fca00078e00ff */
[----:B------:R-:W-:Y:S01]  /*0200*/  LOP3.LUT R7, R11, R7, R0, 0x96, !PT ;  /* 0x000000070b077212 */ /* 0x000fe200078e9600 */
[----:B------:R-:W-:Y:S02]  /*0210*/  IMAD R11, R8, UR5, RZ ;  /* 0x00000005080b7c24 */ /* 0x000fe4000f8e02ff */
[C---:B------:R-:W-:Y:S01]  /*0220*/  VIADD R8, R10.reuse, 0xb0f8a ;  /* 0x000b0f8a0a087836 */ /* 0x040fe20000000000 */
[----:B------:R-:W-:Y:S01]  /*0230*/  LOP3.LUT R7, R7, R6, RZ, 0x3c, !PT ;  /* 0x0000000607077212 */ /* 0x000fe200078e3cff */
[----:B------:R-:W-:Y:S01]  /*0240*/  IMAD.HI.U32 R13, R13, R11, R12 ;  /* 0x0000000b0d0d7227 */ /* 0x000fe200078e000c */
[----:B------:R-:W-:Y:S02]  /*0250*/  IADD3 R10, PT, PT, R10, 0x587c5, R6 ;  /* 0x000587c50a0a7810 */ /* 0x000fe40007ffe006 */
[----:B------:R-:W-:-:S03]  /*0260*/  IADD3 R12, PT, PT, R7, R8, RZ ;  /* 0x00000008070c7210 */ /* 0x000fc60007ffe0ff */
[----:B------:R-:W-:-:S04]  /*0270*/  IMAD.HI.U32 R0, R13, R10, RZ ;  /* 0x0000000a0d007227 */ /* 0x000fc800078e00ff */
[----:B------:R-:W-:-:S04]  /*0280*/  IMAD.HI.U32 R13, R13, R12, RZ ;  /* 0x0000000c0d0d7227 */ /* 0x000fc800078e00ff */
[----:B------:R-:W-:Y:S02]  /*0290*/  IMAD.MOV R11, RZ, RZ, -R0 ;  /* 0x000000ffff0b7224 */ /* 0x000fe400078e0a00 */
[----:B------:R-:W-:Y:S02]  /*02a0*/  IMAD.MOV R13, RZ, RZ, -R13 ;  /* 0x000000ffff0d7224 */ /* 0x000fe400078e0a0d */
[----:B------:R-:W-:Y:S01]  /*02b0*/  IMAD R10, R11, UR5, R10 ;  /* 0x000000050b0a7c24 */ /* 0x000fe2000f8e020a */
[----:B------:R-:W-:Y:S01]  /*02c0*/  LOP3.LUT R11, RZ, UR5, RZ, 0x33, !PT ;  /* 0x00000005ff0b7c12 */ /* 0x000fe2000f8e33ff */
[----:B------:R-:W-:-:S03]  /*02d0*/  IMAD R12, R13, UR5, R12 ;  /* 0x000000050d0c7c24 */ /* 0x000fc6000f8e020c */
[----:B------:R-:W-:Y:S02]  /*02e0*/  ISETP.GE.U32.AND P0, PT, R10, UR5, PT ;  /* 0x000000050a007c0c */ /* 0x000fe4000bf06070 */
[----:B------:R-:W-:-:S11]  /*02f0*/  ISETP.GE.U32.AND P1, PT, R12, UR5, PT ;  /* 0x000000050c007c0c */ /* 0x000fd6000bf26070 */
[----:B------:R-:W-:Y:S02]  /*0300*/  @P0 VIADD R10, R10, -UR5 ;  /* 0x800000050a0a0c36 */ /* 0x000fe40008000000 */
[----:B------:R-:W-:Y:S02]  /*0310*/  @P1 IADD3 R12, PT, PT, R12, -UR5, RZ ;  /* 0x800000050c0c1c10 */ /* 0x000fe4000fffe0ff */
[----:B------:R-:W-:Y:S02]  /*0320*/  ISETP.NE.U32.AND P1, PT, RZ, UR5, PT ;  /* 0x00000005ff007c0c */ /* 0x000fe4000bf25070 */
[----:B------:R-:W-:Y:S02]  /*0330*/  ISETP.GE.U32.AND P0, PT, R10, UR5, PT ;  /* 0x000000050a007c0c */ /* 0x000fe4000bf06070 */
[----:B------:R-:W-:-:S11]  /*0340*/  ISETP.GE.U32.AND P2, PT, R12, UR5, PT ;  /* 0x000000050c007c0c */ /* 0x000fd6000bf46070 */
[----:B------:R-:W-:Y:S02]  /*0350*/  @P0 VIADD R10, R10, -UR5 ;  /* 0x800000050a0a0c36 */ /* 0x000fe40008000000 */
[----:B------:R-:W-:Y:S01]  /*0360*/  @P2 VIADD R12, R12, -UR5 ;  /* 0x800000050c0c2c36 */ /* 0x000fe20008000000 */
[----:B------:R-:W0:Y:S02]  /*0370*/  LDCU UR5, c[0x0][0x3a4] ;  /* 0x00007480ff0577ac */ /* 0x000e240008000800 */
[C---:B------:R-:W-:Y:S02]  /*0380*/  SEL R21, R11.reuse, R10, !P1 ;  /* 0x0000000a0b157207 */ /* 0x040fe40004800000 */
[----:B------:R-:W-:Y:S02]  /*0390*/  SEL R0, R11, R12, !P1 ;  /* 0x0000000c0b007207 */ /* 0x000fe40004800000 */
[----:B------:R1:W5:Y:S01]  /*03a0*/  LDG.E.64 R10, desc[UR8][R2.64+0x28] ;  /* 0x00002808020a7981 */ /* 0x000362000c1e1b00 */
[----:B------:R-:W-:-:S03]  /*03b0*/  IMAD.WIDE R14, R21, 0x4, R18 ;  /* 0x00000004150e7825 */ /* 0x000fc600078e0212 */
[----:B------:R1:W5:Y:S01]  /*03c0*/  LDG.E.64 R12, desc[UR8][R2.64+0x18] ;  /* 0x00001808020c7981 */ /* 0x000362000c1e1b00 */
[----:B------:R-:W-:-:S03]  /*03d0*/  IMAD.WIDE R18, R0, 0x4, R18 ;  /* 0x0000000400127825 */ /* 0x000fc600078e0212 */
[----:B------:R-:W2:Y:S04]  /*03e0*/  LDG.E R14, desc[UR8][R14.64] ;  /* 0x000000080e0e7981 */ /* 0x000ea8000c1e1900 */
[----:B------:R-:W2:Y:S01]  /*03f0*/  LDG.E R19, desc[UR8][R18.64] ;  /* 0x0000000812137981 */ /* 0x000ea2000c1e1900 */
[----:B0-----:R-:W-:Y:S01]  /*0400*/  UISETP.GE.AND UP0, UPT, UR5, 0x1, UPT ;  /* 0x000000010500788c */ /* 0x001fe2000bf06270 */
[----:B--2---:R-:W-:-:S04]  /*0410*/  ISETP.GT.AND P0, PT, R14, R19, PT ;  /* 0x000000130e00720c */ /* 0x004fc80003f04270 */
[----:B------:R-:W-:-:S04]  /*0420*/  SEL R0, R21, R0, P0 ;  /* 0x0000000015007207 */ /* 0x000fc80000000000 */
[----:B-1----:R-:W-:Y:S05]  /*0430*/  BRA.U !UP0, `(.L_x_9) ;  /* 0x0000000908087547 */ /* 0x002fea000b800000 */
[----:B------:R-:W-:Y:S02]  /*0440*/  UISETP.GE.U32.AND UP1, UPT, UR5, 0x10, UPT ;  /* 0x000000100500788c */ /* 0x000fe4000bf26070 */
[----:B------:R-:W-:Y:S01]  /*0450*/  IMAD R0, R0, UR5, RZ ;  /* 0x0000000500007c24 */ /* 0x000fe2000f8e02ff */
[----:B------:R-:W-:Y:S02]  /*0460*/  ULOP3.LUT UR6, UR5, 0xf, URZ, 0xc0, !UPT ;  /* 0x0000000f05067892 */ /* 0x000fe4000f8ec0ff */
[----:B------:R-:W-:Y:S01]  /*0470*/  IMAD R16, R16, UR5, RZ ;  /* 0x0000000510107c24 */ /* 0x000fe2000f8e02ff */
[----:B------:R-:W-:Y:S01]  /*0480*/  UMOV UR4, URZ ;  /* 0x000000ff00047c82 */ /* 0x000fe20008000000 */
[----:B------:R-:W-:Y:S01]  /*0490*/  SHF.R.S32.HI R19, RZ, 0x1f, R0 ;  /* 0x0000001fff137819 */ /* 0x000fe20000011400 */
[----:B------:R-:W-:Y:S01]  /*04a0*/  UISETP.NE.AND UP0, UPT, UR6, URZ, UPT ;  /* 0x000000ff0600728c */ /* 0x000fe2000bf05270 */
[----:B------:R-:W-:Y:S10]  /*04b0*/  BRA.U !UP1, `(.L_x_10) ;  /* 0x0000000109c87547 */ /* 0x000ff4000b800000 */
[----:B------:R-:W0:Y:S01]  /*04c0*/  LDCU.64 UR10, c[0x0][0x380] ;  /* 0x00007000ff0a77ac */ /* 0x000e220008000a00 */
[----:B------:R-:W-:Y:S01]  /*04d0*/  IMAD.MOV.U32 R23, RZ, RZ, R16 ;  /* 0x000000ffff177224 */ /* 0x000fe200078e0010 */
[----:B------:R-:W-:-:S04]  /*04e0*/  ULOP3.LUT UR4, UR5, 0x7ffffff0, URZ, 0xc0, !UPT ;  /* 0x7ffffff005047892 */ /* 0x000fc8000f8ec0ff */
[----:B------:R-:W-:Y:S01]  /*04f0*/  UIADD3 UR7, UPT, UPT, -UR4, URZ, URZ ;  /* 0x000000ff04077290 */ /* 0x000fe2000fffe1ff */
[----:B0-----:R-:W-:-:S04]  /*0500*/  LEA R22, P0, R0, UR10, 0x2 ;  /* 0x0000000a00167c11 */ /* 0x001fc8000f8010ff */
[----:B------:R-:W-:Y:S02]  /*0510*/  IADD3 R22, P1, PT, R22, 0x20, RZ ;  /* 0x0000002016167810 */ /* 0x000fe40007f3e0ff */
[----:B------:R-:W-:-:S04]  /*0520*/  LEA.HI.X R24, R0, UR11, R19, 0x2, P0 ;  /* 0x0000000b00187c11 */ /* 0x000fc800080f1413 */
[----:B------:R-:W-:-:S07]  /*0530*/  IADD3.X R24, PT, PT, RZ, R24, RZ, P1, !PT ;  /* 0x00000018ff187210 */ /* 0x000fce0000ffe4ff */
.L_x_11:
[----:B------:R-:W-:Y:S01]  /*0540*/  IMAD.MOV.U32 R14, RZ, RZ, R22 ;  /* 0x000000ffff0e7224 */ /* 0x000fe200078e0016 */
[----:B0-----:R-:W0:Y:S01]  /*0550*/  LDC.64 R20, c[0x0][0x388] ;  /* 0x0000e200ff147b82 */ /* 0x001e220000000a00 */
[----:B------:R-:W-:-:S05]  /*0560*/  IMAD.MOV.U32 R15, RZ, RZ, R24 ;  /* 0x000000ffff0f7224 */ /* 0x000fca00078e0018 */
[----:B------:R-:W2:Y:S01]  /*0570*/  LDG.E R25, desc[UR8][R14.64+-0x20] ;  /* 0xffffe0080e197981 */ /* 0x000ea2000c1e1900 */
[----:B0-----:R-:W-:-:S05]  /*0580*/  IMAD.WIDE R20, R23, 0x4, R20 ;  /* 0x0000000417147825 */ /* 0x001fca00078e0214 */
[----:B--2---:R0:W-:Y:S04]  /*0590*/  STG.E desc[UR8][R20.64], R25 ;  /* 0x0000001914007986 */ /* 0x0041e8000c101908 */
[----:B------:R-:W2:Y:S04]  /*05a0*/  LDG.E R27, desc[UR8][R14.64+-0x1c] ;  /* 0xffffe4080e1b7981 */ /* 0x000ea8000c1e1900 */
[----:B--2---:R1:W-:Y:S04]  /*05b0*/  STG.E desc[UR8][R20.64+0x4], R27 ;  /* 0x0000041b14007986 */ /* 0x0043e8000c101908 */
[----:B------:R-:W2:Y:S04]  /*05c0*/  LDG.E R29, desc[UR8][R14.64+-0x18] ;  /* 0xffffe8080e1d7981 */ /* 0x000ea8000c1e1900 */
[----:B--2---:R2:W-:Y:S04]  /*05d0*/  STG.E desc[UR8][R20.64+0x8], R29 ;  /* 0x0000081d14007986 */ /* 0x0045e8000c101908 */
[----:B------:R-:W3:Y:S04]  /*05e0*/  LDG.E R18, desc[UR8][R14.64+-0x14] ;  /* 0xffffec080e127981 */ /* 0x000ee8000c1e1900 */
[----:B---3--:R3:W-:Y:S04]  /*05f0*/  STG.E desc[UR8][R20.64+0xc], R18 ;  /* 0x00000c1214007986 */ /* 0x0087e8000c101908 */
[----:B------:R-:W4:Y:S04]  /*0600*/  LDG.E R22, desc[UR8][R14.64+-0x10] ;  /* 0xfffff0080e167981 */ /* 0x000f28000c1e1900 */
[----:B----4-:R4:W-:Y:S04]  /*0610*/  STG.E desc[UR8][R20.64+0x10], R22 ;  /* 0x0000101614007986 */ /* 0x0109e8000c101908 */
[----:B------:R-:W2:Y:S04]  /*0620*/  LDG.E R24, desc[UR8][R14.64+-0xc] ;  /* 0xfffff4080e187981 */ /* 0x000ea8000c1e1900 */
[----:B--2---:R2:W-:Y:S04]  /*0630*/  STG.E desc[UR8][R20.64+0x14], R24 ;  /* 0x0000141814007986 */ /* 0x0045e8000c101908 */
[----:B0-----:R-:W3:Y:S04]  /*0640*/  LDG.E R25, desc[UR8][R14.64+-0x8] ;  /* 0xfffff8080e197981 */ /* 0x001ee8000c1e1900 */
[----:B---3--:R0:W-:Y:S04]  /*0650*/  STG.E desc[UR8][R20.64+0x18], R25 ;  /* 0x0000181914007986 */ /* 0x0081e8000c101908 */
[----:B-1----:R-:W3:Y:S04]  /*0660*/  LDG.E R27, desc[UR8][R14.64+-0x4] ;  /* 0xfffffc080e1b7981 */ /* 0x002ee8000c1e1900 */
[----:B---3--:R1:W-:Y:S04]  /*0670*/  STG.E desc[UR8][R20.64+0x1c], R27 ;  /* 0x00001c1b14007986 */ /* 0x0083e8000c101908 */
[----:B------:R-:W3:Y:S04]  /*0680*/  LDG.E R29, desc[UR8][R14.64] ;  /* 0x000000080e1d7981 */ /* 0x000ee8000c1e1900 */
[----:B---3--:R3:W-:Y:S04]  /*0690*/  STG.E desc[UR8][R20.64+0x20], R29 ;  /* 0x0000201d14007986 */ /* 0x0087e8000c101908 */
[----:B------:R-:W4:Y:S04]  /*06a0*/  LDG.E R18, desc[UR8][R14.64+0x4] ;  /* 0x000004080e127981 */ /* 0x000f28000c1e1900 */
[----:B----4-:R4:W-:Y:S04]  /*06b0*/  STG.E desc[UR8][R20.64+0x24], R18 ;  /* 0x0000241214007986 */ /* 0x0109e8000c101908 */
[----:B------:R-:W2:Y:S04]  /*06c0*/  LDG.E R22, desc[UR8][R14.64+0x8] ;  /* 0x000008080e167981 */ /* 0x000ea8000c1e1900 */
[----:B--2---:R2:W-:Y:S04]  /*06d0*/  STG.E desc[UR8][R20.64+0x28], R22 ;  /* 0x0000281614007986 */ /* 0x0045e8000c101908 */
[----:B------:R-:W3:Y:S04]  /*06e0*/  LDG.E R24, desc[UR8][R14.64+0xc] ;  /* 0x00000c080e187981 */ /* 0x000ee8000c1e1900 */
[----:B---3--:R3:W-:Y:S04]  /*06f0*/  STG.E desc[UR8][R20.64+0x2c], R24 ;  /* 0x00002c1814007986 */ /* 0x0087e8000c101908 */
[----:B0-----:R-:W4:Y:S04]  /*0700*/  LDG.E R25, desc[UR8][R14.64+0x10] ;  /* 0x000010080e197981 */ /* 0x001f28000c1e1900 */
[----:B----4-:R0:W-:Y:S04]  /*0710*/  STG.E desc[UR8][R20.64+0x30], R25 ;  /* 0x0000301914007986 */ /* 0x0101e8000c101908 */
[----:B-1----:R-:W4:Y:S04]  /*0720*/  LDG.E R27, desc[UR8][R14.64+0x14] ;  /* 0x000014080e1b7981 */ /* 0x002f28000c1e1900 */
[----:B----4-:R0:W-:Y:S04]  /*0730*/  STG.E desc[UR8][R20.64+0x34], R27 ;  /* 0x0000341b14007986 */ /* 0x0101e8000c101908 */
[----:B------:R-:W4:Y:S04]  /*0740*/  LDG.E R29, desc[UR8][R14.64+0x18] ;  /* 0x000018080e1d7981 */ /* 0x000f28000c1e1900 */
[----:B----4-:R0:W-:Y:S04]  /*0750*/  STG.E desc[UR8][R20.64+0x38], R29 ;  /* 0x0000381d14007986 */ /* 0x0101e8000c101908 */
[----:B------:R-:W4:Y:S01]  /*0760*/  LDG.E R18, desc[UR8][R14.64+0x1c] ;  /* 0x00001c080e127981 */ /* 0x000f22000c1e1900 */
[----:B------:R-:W-:Y:S01]  /*0770*/  UIADD3 UR7, UPT, UPT, UR7, 0x10, URZ ;  /* 0x0000001007077890 */ /* 0x000fe2000fffe0ff */
[----:B--2---:R-:W-:-:S02]  /*0780*/  IADD3 R22, P0, PT, R14, 0x40, RZ ;  /* 0x000000400e167810 */ /* 0x004fc40007f1e0ff */
[----:B------:R-:W-:Y:S01]  /*0790*/  IADD3 R23, PT, PT, R23, 0x10, RZ ;  /* 0x0000001017177810 */ /* 0x000fe20007ffe0ff */
[----:B------:R-:W-:Y:S02]  /*07a0*/  UISETP.NE.AND UP1, UPT, UR7, URZ, UPT ;  /* 0x000000ff0700728c */ /* 0x000fe4000bf25270 */
[----:B---3--:R-:W-:Y:S01]  /*07b0*/  IMAD.X R24, RZ, RZ, R15, P0 ;  /* 0x000000ffff187224 */ /* 0x008fe200000e060f */
[----:B----4-:R0:W-:Y:S06]  /*07c0*/  STG.E desc[UR8][R20.64+0x3c], R18 ;  /* 0x00003c1214007986 */ /* 0x0101ec000c101908 */
[----:B------:R-:W-:Y:S05]  /*07d0*/  BRA.U UP1, `(.L_x_11) ;  /* 0xfffffffd01587547 */ /* 0x000fea000b83ffff */
.L_x_10:
[----:B------:R-:W-:Y:S05]  /*07e0*/  BRA.U !UP0, `(.L_x_9) ;  /* 0x00000005081c7547 */ /* 0x000fea000b800000 */
[----:B------:R-:W-:Y:S02]  /*07f0*/  UISETP.GE.U32.AND UP0, UPT, UR6, 0x8, UPT ;  /* 0x000000080600788c */ /* 0x000fe4000bf06070 */
[----:B------:R-:W-:-:S04]  /*0800*/  ULOP3.LUT UR7, UR5, 0x7, URZ, 0xc0, !UPT ;  /* 0x0000000705077892 */ /* 0x000fc8000f8ec0ff */
[----:B------:R-:W-:-:S03]  /*0810*/  UISETP.NE.AND UP1, UPT, UR7, URZ, UPT ;  /* 0x000000ff0700728c */ /* 0x000fc6000bf25270 */
[----:B------:R-:W-:Y:S08]  /*0820*/  BRA.U !UP0, `(.L_x_12) ;  /* 0x0000000108647547 */ /* 0x000ff0000b800000 */
[----:B------:R-:W1:Y:S01]  /*0830*/  LDCU.64 UR10, c[0x0][0x380] ;  /* 0x00007000ff0a77ac */ /* 0x000e620008000a00 */
[----:B------:R-:W-:Y:S01]  /*0840*/  IADD3 R15, P0, PT, R0, UR4, RZ ;  /* 0x00000004000f7c10 */ /* 0x000fe2000ff1e0ff */
[----:B0-----:R-:W0:Y:S04]  /*0850*/  LDC.64 R20, c[0x0][0x388] ;  /* 0x0000e200ff147b82 */ /* 0x001e280000000a00 */
[----:B------:R-:W-:Y:S01]  /*0860*/  IMAD.X R18, RZ, RZ, R19, P0 ;  /* 0x000000ffff127224 */ /* 0x000fe200000e0613 */
[----:B-1----:R-:W-:-:S04]  /*0870*/  LEA R14, P0, R15, UR10, 0x2 ;  /* 0x0000000a0f0e7c11 */ /* 0x002fc8000f8010ff */
[----:B------:R-:W-:-:S05]  /*0880*/  LEA.HI.X R15, R15, UR11, R18, 0x2, P0 ;  /* 0x0000000b0f0f7c11 */ /* 0x000fca00080f1412 */
[----:B------:R-:W2:Y:S01]  /*0890*/  LDG.E R23, desc[UR8][R14.64] ;  /* 0x000000080e177981 */ /* 0x000ea2000c1e1900 */
[----:B------:R-:W-:-:S04]  /*08a0*/  VIADD R25, R16, UR4 ;  /* 0x0000000410197c36 */ /* 0x000fc80008000000 */
        /* <DEDUP_REMOVED lines=8> */
[----:B------:R-:W3:Y:S04]  /*0930*/  LDG.E R18, desc[UR8][R14.64+0x10] ;  /* 0x000010080e127981 */ /* 0x000ee8000c1e1900 */
[----:B---3--:R2:W-:Y:S04]  /*0940*/  STG.E desc[UR8][R20.64+0x10], R18 ;  /* 0x0000101214007986 */ /* 0x0085e8000c101908 */
[----:B------:R-:W3:Y:S04]  /*0950*/  LDG.E R22, desc[UR8][R14.64+0x14] ;  /* 0x000014080e167981 */ /* 0x000ee8000c1e1900 */
[----:B---3--:R2:W-:Y:S04]  /*0960*/  STG.E desc[UR8][R20.64+0x14], R22 ;  /* 0x0000141614007986 */ /* 0x0085e8000c101908 */
[----:B0-----:R-:W3:Y:S04]  /*0970*/  LDG.E R23, desc[UR8][R14.64+0x18] ;  /* 0x000018080e177981 */ /* 0x001ee8000c1e1900 */
[----:B---3--:R2:W-:Y:S04]  /*0980*/  STG.E desc[UR8][R20.64+0x18], R23 ;  /* 0x0000181714007986 */ /* 0x0085e8000c101908 */
[----:B-1----:R-:W3:Y:S01]  /*0990*/  LDG.E R25, desc[UR8][R14.64+0x1c] ;  /* 0x00001c080e197981 */ /* 0x002ee2000c1e1900 */
[----:B------:R-:W-:-:S03]  /*09a0*/  UIADD3 UR4, UPT, UPT, UR4, 0x8, URZ ;  /* 0x0000000804047890 */ /* 0x000fc6000fffe0ff */
[----:B---3--:R2:W-:Y:S09]  /*09b0*/  STG.E desc[UR8][R20.64+0x1c], R25 ;  /* 0x00001c1914007986 */ /* 0x0085f2000c101908 */
.L_x_12:
[----:B------:R-:W-:Y:S05]  /*09c0*/  BRA.U !UP1, `(.L_x_9) ;  /* 0x0000000109a47547 */ /* 0x000fea000b800000 */
[----:B------:R-:W-:Y:S02]  /*09d0*/  UISETP.GE.U32.AND UP0, UPT, UR7, 0x4, UPT ;  /* 0x000000040700788c */ /* 0x000fe4000bf06070 */
[----:B------:R-:W-:-:S04]  /*09e0*/  ULOP3.LUT UR5, UR5, 0x3, URZ, 0xc0, !UPT ;  /* 0x0000000305057892 */ /* 0x000fc8000f8ec0ff */
[----:B------:R-:W-:-:S03]  /*09f0*/  UISETP.NE.AND UP1, UPT, UR5, URZ, UPT ;  /* 0x000000ff0500728c */ /* 0x000fc6000bf25270 */
[----:B------:R-:W-:Y:S08]  /*0a00*/  BRA.U !UP0, `(.L_x_13) ;  /* 0x0000000108447547 */ /* 0x000ff0000b800000 */
[----:B------:R-:W1:Y:S01]  /*0a10*/  LDCU.64 UR6, c[0x0][0x380] ;  /* 0x00007000ff0677ac */ /* 0x000e620008000a00 */
[----:B------:R-:W-:Y:S01]  /*0a20*/  IADD3 R15, P0, PT, R0, UR4, RZ ;  /* 0x00000004000f7c10 */ /* 0x000fe2000ff1e0ff */
[----:B0-2---:R-:W0:Y:S04]  /*0a30*/  LDC.64 R20, c[0x0][0x388] ;  /* 0x0000e200ff147b82 */ /* 0x005e280000000a00 */
[----:B------:R-:W-:Y:S01]  /*0a40*/  IMAD.X R18, RZ, RZ, R19, P0 ;  /* 0x000000ffff127224 */ /* 0x000fe200000e0613 */
[----:B-1----:R-:W-:-:S04]  /*0a50*/  LEA R14, P0, R15, UR6, 0x2 ;  /* 0x000000060f0e7c11 */ /* 0x002fc8000f8010ff */
[----:B------:R-:W-:-:S05]  /*0a60*/  LEA.HI.X R15, R15, UR7, R18, 0x2, P0 ;  /* 0x000000070f0f7c11 */ /* 0x000fca00080f1412 */
[----:B------:R-:W2:Y:S01]  /*0a70*/  LDG.E R23, desc[UR8][R14.64] ;  /* 0x000000080e177981 */ /* 0x000ea2000c1e1900 */
[----:B------:R-:W-:-:S05]  /*0a80*/  IADD3 R25, PT, PT, R16, UR4, RZ ;  /* 0x0000000410197c10 */ /* 0x000fca000fffe0ff */
[----:B0-----:R-:W-:-:S05]  /*0a90*/  IMAD.WIDE R20, R25, 0x4, R20 ;  /* 0x0000000419147825 */ /* 0x001fca00078e0214 */
[----:B--2---:R1:W-:Y:S04]  /*0aa0*/  STG.E desc[UR8][R20.64], R23 ;  /* 0x0000001714007986 */ /* 0x0043e8000c101908 */
[----:B------:R-:W2:Y:S04]  /*0ab0*/  LDG.E R25, desc[UR8][R14.64+0x4] ;  /* 0x000004080e197981 */ /* 0x000ea8000c1e1900 */
[----:B--2---:R1:W-:Y:S04]  /*0ac0*/  STG.E desc[UR8][R20.64+0x4], R25 ;  /* 0x0000041914007986 */ /* 0x0043e8000c101908 */
[----:B------:R-:W2:Y:S04]  /*0ad0*/  LDG.E R27, desc[UR8][R14.64+0x8] ;  /* 0x000008080e1b7981 */ /* 0x000ea8000c1e1900 */
[----:B--2---:R1:W-:Y:S04]  /*0ae0*/  STG.E desc[UR8][R20.64+0x8], R27 ;  /* 0x0000081b14007986 */ /* 0x0043e8000c101908 */
[----:B------:R-:W2:Y:S01]  /*0af0*/  LDG.E R29, desc[UR8][R14.64+0xc] ;  /* 0x00000c080e1d7981 */ /* 0x000ea2000c1e1900 */
[----:B------:R-:W-:-:S03]  /*0b00*/  UIADD3 UR4, UPT, UPT, UR4, 0x4, URZ ;  /* 0x0000000404047890 */ /* 0x000fc6000fffe0ff */
[----:B--2---:R1:W-:Y:S09]  /*0b10*/  STG.E desc[UR8][R20.64+0xc], R29 ;  /* 0x00000c1d14007986 */ /* 0x0043f2000c101908 */
.L_x_13:
[----:B------:R-:W-:Y:S05]  /*0b20*/  BRA.U !UP1, `(.L_x_9) ;  /* 0x00000001094c7547 */ /* 0x000fea000b800000 */
[----:B------:R-:W3:Y:S01]  /*0b30*/  LDCU.64 UR6, c[0x0][0x380] ;  /* 0x00007000ff0677ac */ /* 0x000ee20008000a00 */
[----:B------:R-:W4:Y:S01]  /*0b40*/  LDC.64 R14, c[0x0][0x388] ;  /* 0x0000e200ff0e7b82 */ /* 0x000f220000000a00 */
[----:B012---:R-:W-:Y:S01]  /*0b50*/  IADD3 R25, P0, PT, R0, UR4, RZ ;  /* 0x0000000400197c10 */ /* 0x007fe2000ff1e0ff */
[----:B------:R-:W-:Y:S01]  /*0b60*/  VIADD R23, R16, UR4 ;  /* 0x0000000410177c36 */ /* 0x000fe20008000000 */
[----:B------:R-:W-:-:S03]  /*0b70*/  UIADD3 UR5, UPT, UPT, -UR5, URZ, URZ ;  /* 0x000000ff05057290 */ /* 0x000fc6000fffe1ff */
[----:B------:R-:W-:Y:S01]  /*0b80*/  IMAD.X R18, RZ, RZ, R19, P0 ;  /* 0x000000ffff127224 */ /* 0x000fe200000e0613 */
[----:B---3--:R-:W-:-:S04]  /*0b90*/  LEA R0, P1, R25, UR6, 0x2 ;  /* 0x0000000619007c11 */ /* 0x008fc8000f8210ff */
[----:B------:R-:W-:-:S09]  /*0ba0*/  LEA.HI.X R25, R25, UR7, R18, 0x2, P1 ;  /* 0x0000000719197c11 */ /* 0x000fd200088f1412 */
.L_x_14:
[----:B---3--:R-:W-:Y:S01]  /*0bb0*/  MOV R21, R25 ;  /* 0x0000001900157202 */ /* 0x008fe20000000f00 */
[----:B------:R-:W-:-:S05]  /*0bc0*/  IMAD.MOV.U32 R20, RZ, RZ, R0 ;  /* 0x000000ffff147224 */ /* 0x000fca00078e0000 */
[----:B------:R-:W2:Y:S01]  /*0bd0*/  LDG.E R21, desc[UR8][R20.64] ;  /* 0x0000000814157981 */ /* 0x000ea2000c1e1900 */
[C---:B----4-:R-:W-:Y:S01]  /*0be0*/  IMAD.WIDE R18, R23.reuse, 0x4, R14 ;  /* 0x0000000417127825 */ /* 0x050fe200078e020e */
[----:B------:R-:W-:Y:S01]  /*0bf0*/  UIADD3 UR5, UPT, UPT, UR5, 0x1, URZ ;  /* 0x0000000105057890 */ /* 0x000fe2000fffe0ff */
[----:B------:R-:W-:Y:S02]  /*0c00*/  IADD3 R0, P0, PT, R0, 0x4, RZ ;  /* 0x0000000400007810 */ /* 0x000fe40007f1e0ff */
[----:B------:R-:W-:Y:S01]  /*0c10*/  VIADD R23, R23, 0x1 ;  /* 0x0000000117177836 */ /* 0x000fe20000000000 */
[----:B------:R-:W-:Y:S02]  /*0c20*/  UISETP.NE.AND UP0, UPT, UR5, URZ, UPT ;  /* 0x000000ff0500728c */ /* 0x000fe4000bf05270 */
[----:B------:R-:W-:Y:S01]  /*0c30*/  IMAD.X R25, RZ, RZ, R25, P0 ;  /* 0x000000ffff197224 */ /* 0x000fe200000e0619 */
[----:B--2---:R3:W-:Y:S06]  /*0c40*/  STG.E desc[UR8][R18.64], R21 ;  /* 0x0000001512007986 */ /* 0x0047ec000c101908 */
[----:B------:R-:W-:Y:S05]  /*0c50*/  BRA.U UP0, `(.L_x_14) ;  /* 0xfffffffd00d47547 */ /* 0x000fea000b83ffff */
.L_x_9:
[----:B------:R-:W-:Y:S04]  /*0c60*/  STG.E.64 desc[UR8][R2.64+0x8], R4 ;  /* 0x0000080402007986 */ /* 0x000fe8000c101b08 */
[----:B------:R-:W-:Y:S04]  /*0c70*/  STG.E.64 desc[UR8][R2.64+0x10], R6 ;  /* 0x0000100602007986 */ /* 0x000fe8000c101b08 */
[----:B-----5:R-:W-:Y:S04]  /*0c80*/  STG.E.64 desc[UR8][R2.64+0x18], R12 ;  /* 0x0000180c02007986 */ /* 0x020fe8000c101b08 */
[----:B------:R-:W-:Y:S04]  /*0c90*/  STG.E.64 desc[UR8][R2.64+0x28], R10 ;  /* 0x0000280a02007986 */ /* 0x000fe8000c101b08 */
[----:B------:R-:W-:Y:S04]  /*0ca0*/  STG.E desc[UR8][R2.64+0x20], R17 ;  /* 0x0000201102007986 */ /* 0x000fe8000c101908 */
[----:B------:R-:W-:Y:S01]  /*0cb0*/  STG.E.64 desc[UR8][R2.64], R8 ;  /* 0x0000000802007986 */ /* 0x000fe2000c101b08 */
[----:B------:R-:W-:Y:S05]  /*0cc0*/  EXIT ;  /* 0x000000000000794d */ /* 0x000fea0003800000 */
.L_x_15:
        /* <DEDUP_REMOVED lines=11> */
.L_x_36:


//--------------------- .text._Z19evaluate_populationPiS_S_S_iii --------------------------
	.section	.text._Z19evaluate_populationPiS_S_S_iii,"ax",@progbits
	.align	128
        .global         _Z19evaluate_populationPiS_S_S_iii
        .type           _Z19evaluate_populationPiS_S_S_iii,@function
        .size           _Z19evaluate_populationPiS_S_S_iii,(.L_x_37 - _Z19evaluate_populationPiS_S_S_iii)
        .other          _Z19evaluate_populationPiS_S_S_iii,@"STO_CUDA_ENTRY STV_DEFAULT"
_Z19evaluate_populationPiS_S_S_iii:
.text._Z19evaluate_populationPiS_S_S_iii:
[----:B------:R-:W-:Y:S01]  /*0000*/  LDC R1, c[0x0][0x37c] ;  /* 0x0000df00ff017b82 */ /* 0x000fe20000000800 */
[----:B------:R-:W0:Y:S07]  /*0010*/  S2R R11, SR_TID.X ;  /* 0x00000000000b7919 */ /* 0x000e2e0000002100 */
[----:B------:R-:W0:Y:S01]  /*0020*/  LDC R0, c[0x0][0x3a4] ;  /* 0x0000e900ff007b82 */ /* 0x000e220000000800 */
[----:B------:R-:W-:Y:S01]  /*0030*/  UMOV UR4, 0x400 ;  /* 0x0000040000047882 */ /* 0x000fe20000000000 */
[----:B------:R-:W1:Y:S01]  /*0040*/  LDCU.64 UR10, c[0x0][0x358] ;  /* 0x00006b00ff0a77ac */ /* 0x000e620008000a00 */
[----:B------:R-:W-:Y:S05]  /*0050*/  BSSY.RECONVERGENT B0, `(.L_x_16) ;  /* 0x0000016000007945 */ /* 0x000fea0003800200 */
[----:B------:R-:W2:Y:S08]  /*0060*/  S2UR UR5, SR_CgaCtaId ;  /* 0x00000000000579c3 */ /* 0x000eb00000008800 */
[----:B------:R-:W3:Y:S08]  /*0070*/  S2UR UR6, SR_CTAID.X ;  /* 0x00000000000679c3 */ /* 0x000ef00000002500 */
[----:B------:R-:W3:Y:S01]  /*0080*/  LDC R10, c[0x0][0x360] ;  /* 0x0000d800ff0a7b82 */ /* 0x000ee20000000800 */
[----:B0-----:R-:W-:Y:S01]  /*0090*/  ISETP.GE.AND P0, PT, R11, R0, PT ;  /* 0x000000000b00720c */ /* 0x001fe20003f06270 */
[----:B--2---:R-:W-:-:S06]  /*00a0*/  ULEA UR4, UR5, UR4, 0x18 ;  /* 0x0000000405047291 */ /* 0x004fcc000f8ec0ff */
[----:B------:R-:W-:Y:S01]  /*00b0*/  LEA R12, R0, UR4, 0x2 ;  /* 0x00000004000c7c11 */ /* 0x000fe2000f8e10ff */
[----:B---3--:R-:W-:-:S05]  /*00c0*/  IMAD R13, R10, UR6, R11 ;  /* 0x000000060a0d7c24 */ /* 0x008fca000f8e020b */
[----:B-1----:R-:W-:Y:S05]  /*00d0*/  @P0 BRA `(.L_x_17) ;  /* 0x0000000000340947 */ /* 0x002fea0003800000 */
[----:B------:R-:W0:Y:S08]  /*00e0*/  LDC.64 R6, c[0x0][0x390] ;  /* 0x0000e400ff067b82 */ /* 0x000e300000000a00 */
[----:B------:R-:W1:Y:S02]  /*00f0*/  LDC.64 R8, c[0x0][0x398] ;  /* 0x0000e600ff087b82 */ /* 0x000e640000000a00 */
.L_x_18:
[----:B0-2---:R-:W-:-:S04]  /*0100*/  IMAD.WIDE R2, R11, 0x4, R6 ;  /* 0x000000040b027825 */ /* 0x005fc800078e0206 */
[C---:B-1----:R-:W-:Y:S02]  /*0110*/  IMAD.WIDE R4, R11.reuse, 0x4, R8 ;  /* 0x000000040b047825 */ /* 0x042fe400078e0208 */
[----:B------:R-:W2:Y:S04]  /*0120*/  LDG.E R2, desc[UR10][R2.64] ;  /* 0x0000000a02027981 */ /* 0x000ea8000c1e1900 */
[----:B------:R-:W3:Y:S01]  /*0130*/  LDG.E R4, desc[UR10][R4.64] ;  /* 0x0000000a04047981 */ /* 0x000ee2000c1e1900 */
[C---:B------:R-:W-:Y:S02]  /*0140*/  LEA R15, R11.reuse, UR4, 0x2 ;  /* 0x000000040b0f7c11 */ /* 0x040fe4000f8e10ff */
[----:B------:R-:W-:Y:S02]  /*0150*/  LEA R17, R11, R12, 0x2 ;  /* 0x0000000c0b117211 */ /* 0x000fe400078e10ff */
[----:B------:R-:W-:-:S04]  /*0160*/  IADD3 R11, PT, PT, R10, R11, RZ ;  /* 0x0000000b0a0b7210 */ /* 0x000fc80007ffe0ff */
[----:B------:R-:W-:Y:S01]  /*0170*/  ISETP.GE.AND P0, PT, R11, R0, PT ;  /* 0x000000000b00720c */ /* 0x000fe20003f06270 */
[----:B--2---:R2:W-:Y:S04]  /*0180*/  STS [R15], R2 ;  /* 0x000000020f007388 */ /* 0x0045e80000000800 */
[----:B---3--:R2:W-:Y:S08]  /*0190*/  STS [R17], R4 ;  /* 0x0000000411007388 */ /* 0x0085f00000000800 */
[----:B------:R-:W-:Y:S05]  /*01a0*/  @!P0 BRA `(.L_x_18) ;  /* 0xfffffffc00d48947 */ /* 0x000fea000383ffff */
.L_x_17:
[----:B------:R-:W-:Y:S05]  /*01b0*/  BSYNC.RECONVERGENT B0 ;  /* 0x0000000000007941 */ /* 0x000fea0003800200 */
.L_x_16:
[----:B------:R-:W0:Y:S01]  /*01c0*/  LDCU UR5, c[0x0][0x3a0] ;  /* 0x00007400ff0577ac */ /* 0x000e220008000800 */
[----:B------:R-:W-:Y:S01]  /*01d0*/  BAR.SYNC.DEFER_BLOCKING 0x0 ;  /* 0x0000000000007b1d */ /* 0x000fe20000010000 */
[----:B0-----:R-:W-:-:S13]  /*01e0*/  ISETP.GE.AND P0, PT, R13, UR5, PT ;  /* 0x000000050d007c0c */ /* 0x001fda000bf06270 */
[----:B------:R-:W-:Y:S05]  /*01f0*/  @P0 EXIT ;  /* 0x000000000000094d */ /* 0x000fea0003800000 */
[----:B------:R-:W-:Y:S01]  /*0200*/  ISETP.GE.AND P0, PT, R0, 0x1, PT ;  /* 0x000000010000780c */ /* 0x000fe20003f06270 */
[----:B------:R-:W-:Y:S01]  /*0210*/  HFMA2 R11, -RZ, RZ, 0, 0 ;  /* 0x00000000ff0b7431 */ /* 0x000fe200000001ff */
[----:B------:R-:W-:-:S11]  /*0220*/  MOV R8, RZ ;  /* 0x000000ff00087202 */ /* 0x000fd60000000f00 */
[----:B------:R-:W-:Y:S05]  /*0230*/  @!P0 BRA `(.L_x_19) ;  /* 0x0000000400dc8947 */ /* 0x000fea0003800000 */
[C---:B------:R-:W-:Y:S01]  /*0240*/  ISETP.GE.U32.AND P1, PT, R0.reuse, 0x8, PT ;  /* 0x000000080000780c */ /* 0x040fe20003f26070 */
[----:B------:R-:W-:Y:S01]  /*0250*/  IMAD R16, R13, R0, RZ ;  /* 0x000000000d107224 */ /* 0x000fe200078e02ff */
[----:B------:R-:W-:Y:S01]  /*0260*/  LOP3.LUT R25, R0, 0x7, RZ, 0xc0, !PT ;  /* 0x0000000700197812 */ /* 0x000fe200078ec0ff */
[----:B------:R-:W-:Y:S01]  /*0270*/  IMAD.MOV.U32 R8, RZ, RZ, RZ ;  /* 0x000000ffff087224 */ /* 0x000fe200078e00ff */
[----:B--2---:R-:W-:Y:S02]  /*0280*/  MOV R17, RZ ;  /* 0x000000ff00117202 */ /* 0x004fe40000000f00 */
[----:B------:R-:W-:Y:S02]  /*0290*/  ISETP.NE.AND P0, PT, R25, RZ, PT ;  /* 0x000000ff1900720c */ /* 0x000fe40003f05270 */
[----:B------:R-:W-:-:S05]  /*02a0*/  MOV R11, RZ ;  /* 0x000000ff000b7202 */ /* 0x000fca0000000f00 */
[----:B------:R-:W-:Y:S06]  /*02b0*/  @!P1 BRA `(.L_x_20) ;  /* 0x0000000000d49947 */ /* 0x000fec0003800000 */
[----:B------:R-:W0:Y:S01]  /*02c0*/  LDCU.64 UR6, c[0x0][0x380] ;  /* 0x00007000ff0677ac */ /* 0x000e220008000a00 */
[----:B------:R-:W-:Y:S01]  /*02d0*/  LOP3.LUT R17, R0, 0x7ffffff8, RZ, 0xc0, !PT ;  /* 0x7ffffff800117812 */ /* 0x000fe200078ec0ff */
[----:B------:R-:W-:Y:S01]  /*02e0*/  HFMA2 R8, -RZ, RZ, 0, 0 ;  /* 0x00000000ff087431 */ /* 0x000fe200000001ff */
[----:B------:R-:W-:Y:S01]  /*02f0*/  MOV R18, R16 ;  /* 0x0000001000127202 */ /* 0x000fe20000000f00 */
[----:B------:R-:W-:Y:S01]  /*0300*/  UIADD3 UR8, UPT, UPT, UR4, 0x10, URZ ;  /* 0x0000001004087890 */ /* 0x000fe2000fffe0ff */
[----:B------:R-:W-:Y:S02]  /*0310*/  HFMA2 R11, -RZ, RZ, 0, 0 ;  /* 0x00000000ff0b7431 */ /* 0x000fe400000001ff */
[----:B------:R-:W-:-:S03]  /*0320*/  IMAD.MOV R14, RZ, RZ, -R17 ;  /* 0x000000ffff0e7224 */ /* 0x000fc600078e0a11 */
[----:B------:R-:W-:Y:S01]  /*0330*/  MOV R15, UR8 ;  /* 0x00000008000f7c02 */ /* 0x000fe20008000f00 */
[----:B0-----:R-:W-:-:S04]  /*0340*/  UIADD3 UR5, UP0, UPT, UR6, 0x10, URZ ;  /* 0x0000001006057890 */ /* 0x001fc8000ff1e0ff */
[----:B------:R-:W-:-:S12]  /*0350*/  UIADD3.X UR6, UPT, UPT, URZ, UR7, URZ, UP0, !UPT ;  /* 0x00000007ff067290 */ /* 0x000fd800087fe4ff */
.L_x_21:
[----:B------:R-:W-:Y:S01]  /*0360*/  MOV R2, UR5 ;  /* 0x0000000500027c02 */ /* 0x000fe20008000f00 */
[----:B------:R-:W-:Y:S01]  /*0370*/  LDS.128 R4, [R15+-0x10] ;  /* 0xfffff0000f047984 */ /* 0x000fe20000000c00 */
[----:B------:R-:W-:-:S03]  /*0380*/  MOV R3, UR6 ;  /* 0x0000000600037c02 */ /* 0x000fc60008000f00 */
[----:B------:R-:W-:-:S05]  /*0390*/  IMAD.WIDE R2, R18, 0x4, R2 ;  /* 0x0000000412027825 */ /* 0x000fca00078e0202 */
[----:B------:R-:W2:Y:S04]  /*03a0*/  LDG.E R27, desc[UR10][R2.64+-0x10] ;  /* 0xfffff00a021b7981 */ /* 0x000ea8000c1e1900 */
[----:B------:R-:W3:Y:S04]  /*03b0*/  LDG.E R10, desc[UR10][R2.64+-0xc] ;  /* 0xfffff40a020a7981 */ /* 0x000ee8000c1e1900 */
[----:B------:R-:W4:Y:S04]  /*03c0*/  LDG.E R9, desc[UR10][R2.64+-0x8] ;  /* 0xfffff80a02097981 */ /* 0x000f28000c1e1900 */
[----:B------:R-:W5:Y:S04]  /*03d0*/  LDG.E R20, desc[UR10][R2.64+-0x4] ;  /* 0xfffffc0a02147981 */ /* 0x000f68000c1e1900 */
[----:B------:R-:W5:Y:S04]  /*03e0*/  LDG.E R19, desc[UR10][R2.64] ;  /* 0x0000000a02137981 */ /* 0x000f68000c1e1900 */
[----:B------:R-:W5:Y:S04]  /*03f0*/  LDG.E R22, desc[UR10][R2.64+0x4] ;  /* 0x0000040a02167981 */ /* 0x000f68000c1e1900 */
[----:B------:R-:W5:Y:S04]  /*0400*/  LDG.E R21, desc[UR10][R2.64+0x8] ;  /* 0x0000080a02157981 */ /* 0x000f68000c1e1900 */
[----:B------:R0:W5:Y:S01]  /*0410*/  LDG.E R24, desc[UR10][R2.64+0xc] ;  /* 0x00000c0a02187981 */ /* 0x000162000c1e1900 */
[----:B------:R-:W-:Y:S01]  /*0420*/  LEA R23, R0, R15, 0x2 ;  /* 0x0000000f00177211 */ /* 0x000fe200078e10ff */
[----:B------:R-:W-:Y:S01]  /*0430*/  VIADD R14, R14, 0x8 ;  /* 0x000000080e0e7836 */ /* 0x000fe20000000000 */
[----:B------:R-:W-:-:S03]  /*0440*/  IADD3 R18, PT, PT, R18, 0x8, RZ ;  /* 0x0000000812127810 */ /* 0x000fc60007ffe0ff */
[----:B------:R-:W2:Y:S01]  /*0450*/  LDS R26, [R23+-0x10] ;  /* 0xfffff000171a7984 */ /* 0x000ea20000000800 */
[----:B------:R-:W-:-:S03]  /*0460*/  ISETP.NE.AND P1, PT, R14, RZ, PT ;  /* 0x000000ff0e00720c */ /* 0x000fc60003f25270 */
[----:B0-----:R-:W-:Y:S04]  /*0470*/  LDS R2, [R23] ;  /* 0x0000000017027984 */ /* 0x001fe80000000800 */
[----:B------:R-:W-:Y:S01]  /*0480*/  LDS R3, [R23+0x4] ;  /* 0x0000040017037984 */ /* 0x000fe20000000800 */
[----:B--2---:R-:W-:-:S03]  /*0490*/  IMAD R29, R27, R26, R8 ;  /* 0x0000001a1b1d7224 */ /* 0x004fc600078e0208 */
[----:B------:R-:W0:Y:S01]  /*04a0*/  LDS R8, [R23+-0xc] ;  /* 0xfffff40017087984 */ /* 0x000e220000000800 */
[----:B------:R-:W-:-:S03]  /*04b0*/  IMAD R4, R27, R4, R11 ;  /* 0x000000041b047224 */ /* 0x000fc600078e020b */
[----:B------:R-:W1:Y:S01]  /*04c0*/  LDS R11, [R23+-0x8] ;  /* 0xfffff800170b7984 */ /* 0x000e620000000800 */
[----:B---3--:R-:W-:-:S03]  /*04d0*/  IMAD R4, R5, R10, R4 ;  /* 0x0000000a05047224 */ /* 0x008fc600078e0204 */
[----:B------:R-:W2:Y:S01]  /*04e0*/  LDS R5, [R23+-0x4] ;  /* 0xfffffc0017057984 */ /* 0x000ea20000000800 */
[----:B----4-:R-:W-:-:S04]  /*04f0*/  IMAD R4, R6, R9, R4 ;  /* 0x0000000906047224 */ /* 0x010fc800078e0204 */
[----:B-----5:R-:W-:Y:S02]  /*0500*/  IMAD R26, R7, R20, R4 ;  /* 0x00000014071a7224 */ /* 0x020fe400078e0204 */
[----:B------:R-:W3:Y:S04]  /*0510*/  LDS R4, [R23+0x8] ;  /* 0x0000080017047984 */ /* 0x000ee80000000800 */
[----:B------:R-:W-:Y:S01]  /*0520*/  LDS R7, [R23+0xc] ;  /* 0x00000c0017077984 */ /* 0x000fe20000000800 */
[----:B0-----:R-:W-:-:S04]  /*0530*/  IMAD R8, R10, R8, R29 ;  /* 0x000000080a087224 */ /* 0x001fc800078e021d */
[----:B-1----:R-:W-:Y:S02]  /*0540*/  IMAD R6, R9, R11, R8 ;  /* 0x0000000b09067224 */ /* 0x002fe400078e0208 */
[----:B------:R0:W1:Y:S02]  /*0550*/  LDS.128 R8, [R15] ;  /* 0x000000000f087984 */ /* 0x0000640000000c00 */
[----:B--2---:R-:W-:-:S04]  /*0560*/  IMAD R5, R20, R5, R6 ;  /* 0x0000000514057224 */ /* 0x004fc800078e0206 */
[----:B------:R-:W-:Y:S01]  /*0570*/  IMAD R2, R19, R2, R5 ;  /* 0x0000000213027224 */ /* 0x000fe200078e0205 */
[----:B0-----:R-:W-:-:S03]  /*0580*/  IADD3 R15, PT, PT, R15, 0x20, RZ ;  /* 0x000000200f0f7810 */ /* 0x001fc60007ffe0ff */
[----:B------:R-:W-:-:S04]  /*0590*/  IMAD R2, R22, R3, R2 ;  /* 0x0000000316027224 */ /* 0x000fc800078e0202 */
[----:B---3--:R-:W-:Y:S02]  /*05a0*/  IMAD R2, R21, R4, R2 ;  /* 0x0000000415027224 */ /* 0x008fe400078e0202 */
[----:B-1----:R-:W-:-:S04]  /*05b0*/  IMAD R8, R19, R8, R26 ;  /* 0x0000000813087224 */ /* 0x002fc800078e021a */
[----:B------:R-:W-:-:S04]  /*05c0*/  IMAD R8, R9, R22, R8 ;  /* 0x0000001609087224 */ /* 0x000fc800078e0208 */
[----:B------:R-:W-:-:S04]  /*05d0*/  IMAD R8, R10, R21, R8 ;  /* 0x000000150a087224 */ /* 0x000fc800078e0208 */
[----:B------:R-:W-:Y:S02]  /*05e0*/  IMAD R11, R11, R24, R8 ;  /* 0x000000180b0b7224 */ /* 0x000fe400078e0208 */
[----:B------:R-:W-:Y:S01]  /*05f0*/  IMAD R8, R24, R7, R2 ;  /* 0x0000000718087224 */ /* 0x000fe200078e0202 */
[----:B------:R-:W-:Y:S06]  /*0600*/  @P1 BRA `(.L_x_21) ;  /* 0xfffffffc00541947 */ /* 0x000fec000383ffff */
.L_x_20:
[----:B------:R-:W-:Y:S05]  /*0610*/  @!P0 BRA `(.L_x_19) ;  /* 0x0000000000e48947 */ /* 0x000fea0003800000 */
[----:B------:R-:W-:Y:S02]  /*0620*/  ISETP.GE.U32.AND P0, PT, R25, 0x4, PT ;  /* 0x000000041900780c */ /* 0x000fe40003f06070 */
[----:B------:R-:W-:-:S04]  /*0630*/  LOP3.LUT R21, R0, 0x3, RZ, 0xc0, !PT ;  /* 0x0000000300157812 */ /* 0x000fc800078ec0ff */
[----:B------:R-:W-:-:S07]  /*0640*/  ISETP.NE.AND P1, PT, R21, RZ, PT ;  /* 0x000000ff1500720c */ /* 0x000fce0003f25270 */
[----:B------:R-:W-:Y:S06]  /*0650*/  @!P0 BRA `(.L_x_22) ;  /* 0x0000000000608947 */ /* 0x000fec0003800000 */
[----:B------:R-:W0:Y:S01]  /*0660*/  LDC.64 R6, c[0x0][0x380] ;  /* 0x0000e000ff067b82 */ /* 0x000e220000000a00 */
[----:B------:R-:W-:-:S05]  /*0670*/  IADD3 R3, PT, PT, R16, R17, RZ ;  /* 0x0000001110037210 */ /* 0x000fca0007ffe0ff */
[----:B0-----:R-:W-:-:S05]  /*0680*/  IMAD.WIDE R6, R3, 0x4, R6 ;  /* 0x0000000403067825 */ /* 0x001fca00078e0206 */
[----:B------:R-:W2:Y:S04]  /*0690*/  LDG.E R9, desc[UR10][R6.64] ;  /* 0x0000000a06097981 */ /* 0x000ea8000c1e1900 */
[----:B------:R-:W3:Y:S04]  /*06a0*/  LDG.E R18, desc[UR10][R6.64+0x4] ;  /* 0x0000040a06127981 */ /* 0x000ee8000c1e1900 */
[----:B------:R-:W4:Y:S04]  /*06b0*/  LDG.E R20, desc[UR10][R6.64+0x8] ;  /* 0x0000080a06147981 */ /* 0x000f28000c1e1900 */
[----:B------:R-:W5:Y:S01]  /*06c0*/  LDG.E R24, desc[UR10][R6.64+0xc] ;  /* 0x00000c0a06187981 */ /* 0x000f62000c1e1900 */
[----:B------:R-:W-:-:S02]  /*06d0*/  LEA R14, R17, R12, 0x2 ;  /* 0x0000000c110e7211 */ /* 0x000fc400078e10ff */
[C---:B------:R-:W-:Y:S01]  /*06e0*/  LEA R10, R17.reuse, UR4, 0x2 ;  /* 0x00000004110a7c11 */ /* 0x040fe2000f8e10ff */
[----:B------:R-:W-:Y:S02]  /*06f0*/  VIADD R17, R17, 0x4 ;  /* 0x0000000411117836 */ /* 0x000fe40000000000 */
[----:B------:R-:W2:Y:S04]  /*0700*/  LDS R15, [R14] ;  /* 0x000000000e0f7984 */ /* 0x000ea80000000800 */
[----:B------:R-:W0:Y:S04]  /*0710*/  LDS.64 R2, [R10] ;  /* 0x000000000a027984 */ /* 0x000e280000000a00 */
[----:B------:R-:W3:Y:S04]  /*0720*/  LDS R19, [R14+0x4] ;  /* 0x000004000e137984 */ /* 0x000ee80000000800 */
[----:B------:R-:W4:Y:S04]  /*0730*/  LDS R22, [R14+0x8] ;  /* 0x000008000e167984 */ /* 0x000f280000000800 */
[----:B------:R-:W1:Y:S04]  /*0740*/  LDS.64 R4, [R10+0x8] ;  /* 0x000008000a047984 */ /* 0x000e680000000a00 */
[----:B------:R-:W5:Y:S01]  /*0750*/  LDS R23, [R14+0xc] ;  /* 0x00000c000e177984 */ /* 0x000f620000000800 */
[----:B--2---:R-:W-:-:S02]  /*0760*/  IMAD R15, R9, R15, R8 ;  /* 0x0000000f090f7224 */ /* 0x004fc400078e0208 */
[----:B0-----:R-:W-:Y:S02]  /*0770*/  IMAD R2, R9, R2, R11 ;  /* 0x0000000209027224 */ /* 0x001fe400078e020b */
[C---:B---3--:R-:W-:Y:S02]  /*0780*/  IMAD R15, R18.reuse, R19, R15 ;  /* 0x00000013120f7224 */ /* 0x048fe400078e020f */
[----:B------:R-:W-:Y:S02]  /*0790*/  IMAD R3, R18, R3, R2 ;  /* 0x0000000312037224 */ /* 0x000fe400078e0202 */
[C---:B----4-:R-:W-:Y:S02]  /*07a0*/  IMAD R15, R20.reuse, R22, R15 ;  /* 0x00000016140f7224 */ /* 0x050fe400078e020f */
[----:B-1----:R-:W-:Y:S02]  /*07b0*/  IMAD R4, R20, R4, R3 ;  /* 0x0000000414047224 */ /* 0x002fe400078e0203 */
[----:B-----5:R-:W-:-:S02]  /*07c0*/  IMAD R8, R24, R23, R15 ;  /* 0x0000001718087224 */ /* 0x020fc400078e020f */
[----:B------:R-:W-:-:S07]  /*07d0*/  IMAD R11, R24, R5, R4 ;  /* 0x00000005180b7224 */ /* 0x000fce00078e0204 */
.L_x_22:
[----:B------:R-:W-:Y:S05]  /*07e0*/  @!P1 BRA `(.L_x_19) ;  /* 0x0000000000709947 */ /* 0x000fea0003800000 */
[----:B------:R-:W-:Y:S02]  /*07f0*/  ISETP.NE.AND P0, PT, R21, 0x1, PT ;  /* 0x000000011500780c */ /* 0x000fe40003f05270 */
[----:B------:R-:W-:-:S04]  /*0800*/  LOP3.LUT R0, R0, 0x1, RZ, 0xc0, !PT ;  /* 0x0000000100007812 */ /* 0x000fc800078ec0ff */
[----:B------:R-:W-:-:S07]  /*0810*/  ISETP.NE.U32.AND P1, PT, R0, 0x1, PT ;  /* 0x000000010000780c */ /* 0x000fce0003f25070 */
[----:B------:R-:W0:Y:S01]  /*0820*/  @P0 LDC.64 R2, c[0x0][0x380] ;  /* 0x0000e000ff020b82 */ /* 0x000e220000000a00 */
[C---:B------:R-:W-:Y:S02]  /*0830*/  @P0 IADD3 R7, PT, PT, R16.reuse, R17, RZ ;  /* 0x0000001110070210 */ /* 0x040fe40007ffe0ff */
[C---:B------:R-:W-:Y:S02]  /*0840*/  @P0 LEA R10, R17.reuse, UR4, 0x2 ;  /* 0x00000004110a0c11 */ /* 0x040fe4000f8e10ff */
[C---:B------:R-:W-:Y:S02]  /*0850*/  @P0 LEA R14, R17.reuse, R12, 0x2 ;  /* 0x0000000c110e0211 */ /* 0x040fe400078e10ff */
[----:B------:R-:W-:Y:S01]  /*0860*/  @P0 IADD3 R17, PT, PT, R17, 0x2, RZ ;  /* 0x0000000211110810 */ /* 0x000fe20007ffe0ff */
[----:B------:R-:W1:Y:S01]  /*0870*/  @!P1 LDC.64 R4, c[0x0][0x380] ;  /* 0x0000e000ff049b82 */ /* 0x000e620000000a00 */
[----:B0-----:R-:W-:Y:S02]  /*0880*/  @P0 IMAD.WIDE R6, R7, 0x4, R2 ;  /* 0x0000000407060825 */ /* 0x001fe400078e0202 */
[----:B------:R-:W-:-:S02]  /*0890*/  @!P1 IADD3 R3, PT, PT, R16, R17, RZ ;  /* 0x0000001110039210 */ /* 0x000fc40007ffe0ff */
[----:B------:R-:W-:Y:S04]  /*08a0*/  @P0 LDS R16, [R14] ;  /* 0x000000000e100984 */ /* 0x000fe80000000800 */
[----:B------:R-:W2:Y:S01]  /*08b0*/  @P0 LDG.E R15, desc[UR10][R6.64] ;  /* 0x0000000a060f0981 */ /* 0x000ea2000c1e1900 */
[----:B-1----:R-:W-:-:S03]  /*08c0*/  @!P1 IMAD.WIDE R4, R3, 0x4, R4 ;  /* 0x0000000403049825 */ /* 0x002fc600078e0204 */
[----:B------:R-:W3:Y:S04]  /*08d0*/  @P0 LDG.E R19, desc[UR10][R6.64+0x4] ;  /* 0x0000040a06130981 */ /* 0x000ee8000c1e1900 */
[----:B------:R-:W4:Y:S01]  /*08e0*/  @!P1 LDG.E R4, desc[UR10][R4.64] ;  /* 0x0000000a04049981 */ /* 0x000f22000c1e1900 */
[C---:B------:R-:W-:Y:S02]  /*08f0*/  @!P1 LEA R0, R17.reuse, UR4, 0x2 ;  /* 0x0000000411009c11 */ /* 0x040fe4000f8e10ff */
[----:B------:R-:W-:Y:S01]  /*0900*/  @!P1 LEA R12, R17, R12, 0x2 ;  /* 0x0000000c110c9211 */ /* 0x000fe200078e10ff */
[----:B------:R-:W2:Y:S04]  /*0910*/  @P0 LDS.64 R2, [R10] ;  /* 0x000000000a020984 */ /* 0x000ea80000000a00 */
[----:B------:R-:W0:Y:S04]  /*0920*/  @P0 LDS R17, [R14+0x4] ;  /* 0x000004000e110984 */ /* 0x000e280000000800 */
[----:B------:R-:W4:Y:S04]  /*0930*/  @!P1 LDS R0, [R0] ;  /* 0x0000000000009984 */ /* 0x000f280000000800 */
[----:B------:R-:W1:Y:S01]  /*0940*/  @!P1 LDS R9, [R12] ;  /* 0x000000000c099984 */ /* 0x000e620000000800 */
[----:B--2---:R-:W-:-:S02]  /*0950*/  @P0 IMAD R2, R15, R2, R11 ;  /* 0x000000020f020224 */ /* 0x004fc400078e020b */
[----:B------:R-:W-:Y:S02]  /*0960*/  @P0 IMAD R16, R15, R16, R8 ;  /* 0x000000100f100224 */ /* 0x000fe400078e0208 */
[C---:B---3--:R-:W-:Y:S02]  /*0970*/  @P0 IMAD R11, R19.reuse, R3, R2 ;  /* 0x00000003130b0224 */ /* 0x048fe400078e0202 */
[----:B0-----:R-:W-:Y:S02]  /*0980*/  @P0 IMAD R8, R19, R17, R16 ;  /* 0x0000001113080224 */ /* 0x001fe400078e0210 */
[C---:B----4-:R-:W-:Y:S02]  /*0990*/  @!P1 IMAD R11, R4.reuse, R0, R11 ;  /* 0x00000000040b9224 */ /* 0x050fe400078e020b */
[----:B-1----:R-:W-:-:S07]  /*09a0*/  @!P1 IMAD R8, R4, R9, R8 ;  /* 0x0000000904089224 */ /* 0x002fce00078e0208 */
.L_x_19:
[----:B--2---:R-:W0:Y:S01]  /*09b0*/  LDC.64 R2, c[0x0][0x388] ;  /* 0x0000e200ff027b82 */ /* 0x004e220000000a00 */
[----:B------:R-:W1:Y:S02]  /*09c0*/  LDCU UR5, c[0x0][0x3a8] ;  /* 0x00007500ff0577ac */ /* 0x000e640008000800 */
[----:B-1----:R-:W-:-:S04]  /*09d0*/  ISETP.GT.AND P0, PT, R11, UR5, PT ;  /* 0x000000050b007c0c */ /* 0x002fc8000bf04270 */
[----:B------:R-:W-:Y:S01]  /*09e0*/  SEL R5, R8, RZ, !P0 ;  /* 0x000000ff08057207 */ /* 0x000fe20004000000 */
[----:B0-----:R-:W-:-:S05]  /*09f0*/  IMAD.WIDE R2, R13, 0x4, R2 ;  /* 0x000000040d027825 */ /* 0x001fca00078e0202 */
[----:B------:R-:W-:Y:S01]  /*0a00*/  STG.E desc[UR10][R2.64], R5 ;  /* 0x0000000502007986 */ /* 0x000fe2000c10190a */
[----:B------:R-:W-:Y:S05]  /*0a10*/  EXIT ;  /* 0x000000000000794d */ /* 0x000fea0003800000 */
.L_x_23:
        /* <DEDUP_REMOVED lines=14> */
.L_x_37:


//--------------------- .text._Z21initialize_populationPiP17curandStateXORWOWii --------------------------
	.section	.text._Z21initialize_populationPiP17curandStateXORWOWii,"ax",@progbits
	.align	128
        .global         _Z21initialize_populationPiP17curandStateXORWOWii
        .type           _Z21initialize_populationPiP17curandStateXORWOWii,@function
        .size           _Z21initialize_populationPiP17curandStateXORWOWii,(.L_x_38 - _Z21initialize_populationPiP17curandStateXORWOWii)
        .other          _Z21initialize_populationPiP17curandStateXORWOWii,@"STO_CUDA_ENTRY STV_DEFAULT"
_Z21initialize_populationPiP17curandStateXORWOWii:
.text._Z21initialize_populationPiP17curandStateXORWOWii:
        /* <DEDUP_REMOVED lines=10> */
[----:B------:R-:W1:Y:S07]  /*00a0*/  LDCU.64 UR4, c[0x0][0x358] ;  /* 0x00006b00ff0477ac */ /* 0x000e6e0008000a00 */
[----:B------:R-:W2:Y:S01]  /*00b0*/  LDC.64 R8, c[0x0][0x380] ;  /* 0x0000e000ff087b82 */ /* 0x000ea20000000a00 */
[----:B0-----:R-:W-:-:S05]  /*00c0*/  IMAD.WIDE R2, R11, 0x30, R2 ;  /* 0x000000300b027825 */ /* 0x001fca00078e0202 */
[----:B-1----:R-:W3:Y:S04]  /*00d0*/  LDG.E.64 R12, desc[UR4][R2.64] ;  /* 0x00000004020c7981 */ /* 0x002ee8000c1e1b00 */
[----:B------:R-:W4:Y:S04]  /*00e0*/  LDG.E.64 R4, desc[UR4][R2.64+0x10] ;  /* 0x0000100402047981 */ /* 0x000f28000c1e1b00 */
[----:B------:R-:W5:Y:S01]  /*00f0*/  LDG.E.64 R6, desc[UR4][R2.64+0x8] ;  /* 0x0000080402067981 */ /* 0x000f62000c1e1b00 */
[----:B--2---:R-:W-:Y:S01]  /*0100*/  IMAD.WIDE R8, R11, 0x4, R8 ;  /* 0x000000040b087825 */ /* 0x004fe200078e0208 */
[----:B---3--:R-:W-:-:S02]  /*0110*/  SHF.R.U32.HI R0, RZ, 0x2, R13 ;  /* 0x00000002ff007819 */ /* 0x008fc4000001160d */
[----:B------:R-:W-:Y:S02]  /*0120*/  IADD3 R12, PT, PT, R12, 0x587c5, RZ ;  /* 0x000587c50c0c7810 */ /* 0x000fe40007ffe0ff */
[----:B------:R-:W-:Y:S01]  /*0130*/  LOP3.LUT R0, R0, R13, RZ, 0x3c, !PT ;  /* 0x0000000d00007212 */ /* 0x000fe200078e3cff */
[----:B----4-:R-:W-:Y:S02]  /*0140*/  IMAD.SHL.U32 R13, R5, 0x10, RZ ;  /* 0x00000010050d7824 */ /* 0x010fe400078e00ff */
[----:B------:R-:W-:Y:S02]  /*0150*/  IMAD.MOV.U32 R11, RZ, RZ, R4 ;  /* 0x000000ffff0b7224 */ /* 0x000fe400078e0004 */
[----:B------:R-:W-:Y:S02]  /*0160*/  IMAD.SHL.U32 R10, R0, 0x2, RZ ;  /* 0x00000002000a7824 */ /* 0x000fe400078e00ff */
[----:B------:R-:W-:-:S03]  /*0170*/  IMAD.MOV.U32 R14, RZ, RZ, R5 ;  /* 0x000000ffff0e7224 */ /* 0x000fc600078e0005 */
[----:B------:R-:W-:Y:S01]  /*0180*/  LOP3.LUT R10, R0, R10, R13, 0x96, !PT ;  /* 0x0000000a000a7212 */ /* 0x000fe200078e960d */
[----:B-----5:R-:W-:-:S03]  /*0190*/  IMAD.MOV.U32 R13, RZ, RZ, R6 ;  /* 0x000000ffff0d7224 */ /* 0x020fc600078e0006 */
[----:B------:R-:W-:Y:S02]  /*01a0*/  LOP3.LUT R15, R10, R5, RZ, 0x3c, !PT ;  /* 0x000000050a0f7212 */ /* 0x000fe400078e3cff */
[----:B------:R-:W-:Y:S01]  /*01b0*/  MOV R10, R7 ;  /* 0x00000007000a7202 */ /* 0x000fe20000000f00 */
[----:B------:R-:W-:Y:S01]  /*01c0*/  STG.E.64 desc[UR4][R2.64], R12 ;  /* 0x0000000c02007986 */ /* 0x000fe2000c101b04 */
[----:B------:R-:W-:-:S03]  /*01d0*/  IADD3 R0, PT, PT, R15, R12, RZ ;  /* 0x0000000c0f007210 */ /* 0x000fc60007ffe0ff */
[----:B------:R-:W-:Y:S01]  /*01e0*/  STG.E.64 desc[UR4][R2.64+0x10], R14 ;  /* 0x0000100e02007986 */ /* 0x000fe2000c101b04 */
[----:B------:R-:W-:-:S03]  /*01f0*/  LOP3.LUT R5, R0, 0x1, RZ, 0xc0, !PT ;  /* 0x0000000100057812 */ /* 0x000fc600078ec0ff */
[----:B------:R-:W-:Y:S04]  /*0200*/  STG.E.64 desc[UR4][R2.64+0x8], R10 ;  /* 0x0000080a02007986 */ /* 0x000fe8000c101b04 */
[----:B------:R-:W-:Y:S01]  /*0210*/  STG.E desc[UR4][R8.64], R5 ;  /* 0x0000000508007986 */ /* 0x000fe2000c101904 */
[----:B------:R-:W-:Y:S05]  /*0220*/  EXIT ;  /* 0x000000000000794d */ /* 0x000fea0003800000 */
.L_x_24:
        /* <DEDUP_REMOVED lines=13> */
.L_x_38:


//--------------------- .text._Z19setup_random_statesP17curandStateXORWOWm --------------------------
	.section	.text._Z19setup_random_statesP17curandStateXORWOWm,"ax",@progbits
	.align	128
        .global         _Z19setup_random_statesP17curandStateXORWOWm
        .type           _Z19setup_random_statesP17curandStateXORWOWm,@function
        .size           _Z19setup_random_statesP17curandStateXORWOWm,(.L_x_39 - _Z19setup_random_statesP17curandStateXORWOWm)
        .other          _Z19setup_random_statesP17curandStateXORWOWm,@"STO_CUDA_ENTRY STV_DEFAULT"
_Z19setup_random_statesP17curandStateXORWOWm:
.text._Z19setup_random_statesP17curandStateXORWOWm:
[----:B------:R-:W-:Y:S01]  /*0000*/  LDC R1, c[0x0][0x37c] ;  /* 0x0000df00ff017b82 */ /* 0x000fe20000000800 */
[----:B------:R-:W0:Y:S07]  /*0010*/  S2R R4, SR_TID.X ;  /* 0x0000000000047919 */ /* 0x000e2e0000002100 */
[----:B------:R-:W1:Y:S01]  /*0020*/  LDC.64 R2, c[0x0][0x388] ;  /* 0x0000e200ff027b82 */ /* 0x000e620000000a00 */
[----:B------:R-:W2:Y:S01]  /*0030*/  LDCU.64 UR4, c[0x0][0x358] ;  /* 0x00006b00ff0477ac */ /* 0x000ea20008000a00 */
[----:B------:R-:W-:Y:S06]  /*0040*/  BSSY.RECONVERGENT B0, `(.L_x_25) ;  /* 0x00000e5000007945 */ /* 0x000fec0003800200 */
[----:B------:R-:W0:Y:S08]  /*0050*/  S2UR UR6, SR_CTAID.X ;  /* 0x00000000000679c3 */ /* 0x000e300000002500 */
[----:B------:R-:W0:Y:S08]  /*0060*/  LDC R13, c[0x0][0x360] ;  /* 0x0000d800ff0d7b82 */ /* 0x000e300000000800 */
[----:B------:R-:W3:Y:S01]  /*0070*/  LDC.64 R6, c[0x0][0x380] ;  /* 0x0000e000ff067b82 */ /* 0x000ee20000000a00 */
[----:B-1----:R-:W-:-:S02]  /*0080*/  LOP3.LUT R0, R2, 0xaad26b49, RZ, 0x3c, !PT ;  /* 0xaad26b4902007812 */ /* 0x002fc400078e3cff */
[----:B------:R-:W-:-:S03]  /*0090*/  LOP3.LUT R2, R3, 0xf7dcefdd, RZ, 0x3c, !PT ;  /* 0xf7dcefdd03027812 */ /* 0x000fc600078e3cff */
[----:B------:R-:W-:Y:S02]  /*00a0*/  IMAD R0, R0, 0x4182bed5, RZ ;  /* 0x4182bed500007824 */ /* 0x000fe400078e02ff */
[----:B------:R-:W-:Y:S02]  /*00b0*/  IMAD R3, R2, -0x658354e5, RZ ;  /* 0x9a7cab1b02037824 */ /* 0x000fe400078e02ff */
[C---:B------:R-:W-:Y:S01]  /*00c0*/  VIADD R5, R0.reuse, 0x75bcd15 ;  /* 0x075bcd1500057836 */ /* 0x040fe20000000000 */
[C---:B------:R-:W-:Y:S01]  /*00d0*/  LOP3.LUT R8, R0.reuse, 0x159a55e5, RZ, 0x3c, !PT ;  /* 0x159a55e500087812 */ /* 0x040fe200078e3cff */
[C---:B------:R-:W-:Y:S01]  /*00e0*/  VIADD R11, R0.reuse, 0x583f19 ;  /* 0x00583f19000b7836 */ /* 0x040fe20000000000 */
[C---:B------:R-:W-:Y:S01]  /*00f0*/  LOP3.LUT R10, R3.reuse, 0x5491333, RZ, 0x3c, !PT ;  /* 0x05491333030a7812 */ /* 0x040fe200078e3cff */
[----:B------:R-:W-:Y:S02]  /*0100*/  VIADD R9, R3, 0x1f123bb5 ;  /* 0x1f123bb503097836 */ /* 0x000fe40000000000 */
[----:B0-----:R-:W-:Y:S01]  /*0110*/  IMAD R13, R13, UR6, R4 ;  /* 0x000000060d0d7c24 */ /* 0x001fe2000f8e0204 */
[----:B------:R-:W-:-:S04]  /*0120*/  IADD3 R4, PT, PT, R0, 0x64f0c9, R3 ;  /* 0x0064f0c900047810 */ /* 0x000fc80007ffe003 */
[C---:B------:R-:W-:Y:S01]  /*0130*/  ISETP.NE.AND P0, PT, R13.reuse, RZ, PT ;  /* 0x000000ff0d00720c */ /* 0x040fe20003f05270 */
[----:B---3--:R-:W-:-:S05]  /*0140*/  IMAD.WIDE R6, R13, 0x30, R6 ;  /* 0x000000300d067825 */ /* 0x008fca00078e0206 */
[----:B--2---:R0:W-:Y:S04]  /*0150*/  STG.E.64 desc[UR4][R6.64], R4 ;  /* 0x0000000406007986 */ /* 0x0041e8000c101b04 */
[----:B------:R0:W-:Y:S04]  /*0160*/  STG.E.64 desc[UR4][R6.64+0x8], R8 ;  /* 0x0000080806007986 */ /* 0x0001e8000c101b04 */
[----:B------:R0:W-:Y:S01]  /*0170*/  STG.E.64 desc[UR4][R6.64+0x10], R10 ;  /* 0x0000100a06007986 */ /* 0x0001e2000c101b04 */
[----:B------:R-:W-:Y:S05]  /*0180*/  @!P0 BRA `(.L_x_26) ;  /* 0x0000000c00408947 */ /* 0x000fea0003800000 */
[----:B------:R-:W-:Y:S01]  /*0190*/  SHF.R.S32.HI R0, RZ, 0x1f, R13 ;  /* 0x0000001fff007819 */ /* 0x000fe2000001140d */
[----:B------:R-:W-:-:S07]  /*01a0*/  IMAD.MOV.U32 R12, RZ, RZ, RZ ;  /* 0x000000ffff0c7224 */ /* 0x000fce00078e00ff */
.L_x_32:
[----:B-1----:R-:W-:Y:S01]  /*01b0*/  LOP3.LUT R2, R13, 0x3, RZ, 0xc0, !PT ;  /* 0x000000030d027812 */ /* 0x002fe200078ec0ff */
[----:B------:R-:W-:Y:S03]  /*01c0*/  BSSY.RECONVERGENT B1, `(.L_x_27) ;  /* 0x00000c6000017945 */ /* 0x000fe60003800200 */
[----:B------:R-:W-:-:S04]  /*01d0*/  ISETP.NE.U32.AND P0, PT, R2, RZ, PT ;  /* 0x000000ff0200720c */ /* 0x000fc80003f05070 */
[----:B------:R-:W-:-:S13]  /*01e0*/  ISETP.NE.AND.EX P0, PT, RZ, RZ, PT, P0 ;  /* 0x000000ffff00720c */ /* 0x000fda0003f05300 */
[----:B------:R-:W-:Y:S05]  /*01f0*/  @!P0 BRA `(.L_x_28) ;  /* 0x0000000c00088947 */ /* 0x000fea0003800000 */
[----:B0-----:R-:W0:Y:S01]  /*0200*/  LDC.64 R8, c[0x4][RZ] ;  /* 0x01000000ff087b82 */ /* 0x001e220000000a00 */
[----:B------:R-:W-:Y:S02]  /*0210*/  IMAD.MOV.U32 R14, RZ, RZ, RZ ;  /* 0x000000ffff0e7224 */ /* 0x000fe400078e00ff */
[----:B0-----:R-:W-:-:S07]  /*0220*/  IMAD.WIDE.U32 R8, R12, 0xc80, R8 ;  /* 0x00000c800c087825 */ /* 0x001fce00078e0008 */
.L_x_31:
[----:B-1----:R-:W-:Y:S01]  /*0230*/  IMAD.MOV.U32 R15, RZ, RZ, RZ ;  /* 0x000000ffff0f7224 */ /* 0x002fe200078e00ff */
[----:B------:R-:W-:Y:S01]  /*0240*/  CS2R R2, SRZ ;  /* 0x0000000000027805 */ /* 0x000fe2000001ff00 */
[----:B------:R-:W-:Y:S01]  /*0250*/  IMAD.MOV.U32 R17, RZ, RZ, RZ ;  /* 0x000000ffff117224 */ /* 0x000fe200078e00ff */
[----:B------:R-:W-:-:S07]  /*0260*/  CS2R R4, SRZ ;  /* 0x0000000000047805 */ /* 0x000fce000001ff00 */
.L_x_30:
[----:B------:R-:W-:-:S05]  /*0270*/  IMAD.WIDE.U32 R10, R17, 0x4, R6 ;  /* 0x00000004110a7825 */ /* 0x000fca00078e0006 */
[----:B------:R0:W5:Y:S01]  /*0280*/  LDG.E R16, desc[UR4][R10.64+0x4] ;  /* 0x000004040a107981 */ /* 0x000162000c1e1900 */
[----:B------:R-:W-:-:S07]  /*0290*/  IMAD.MOV.U32 R19, RZ, RZ, RZ ;  /* 0x000000ffff137224 */ /* 0x000fce00078e00ff */
.L_x_29:
[----:B-----5:R-:W-:Y:S01]  /*02a0*/  SHF.R.U32.HI R24, RZ, R19, R16 ;  /* 0x00000013ff187219 */ /* 0x020fe20000011610 */
[----:B0-----:R-:W-:-:S03]  /*02b0*/  IMAD.SHL.U32 R10, R17, 0x20, RZ ;  /* 0x00000020110a7824 */ /* 0x001fc600078e00ff */
[----:B------:R-:W-:Y:S01]  /*02c0*/  LOP3.LUT R11, R24, 0x1, RZ, 0xc0, !PT ;  /* 0x00000001180b7812 */ /* 0x000fe200078ec0ff */
[----:B------:R-:W-:-:S03]  /*02d0*/  IMAD.IADD R10, R10, 0x1, R19 ;  /* 0x000000010a0a7824 */ /* 0x000fc600078e0213 */
[----:B------:R-:W-:Y:S01]  /*02e0*/  ISETP.NE.U32.AND P0, PT, R11, 0x1, PT ;  /* 0x000000010b00780c */ /* 0x000fe20003f05070 */
[----:B------:R-:W-:-:S03]  /*02f0*/  IMAD R11, R10, 0x5, RZ ;  /* 0x000000050a0b7824 */ /* 0x000fc600078e02ff */
[----:B------:R-:W-:Y:S01]  /*0300*/  R2P PR, R24, 0x7e ;  /* 0x0000007e18007804 */ /* 0x000fe20000000000 */
[----:B------:R-:W-:-:S08]  /*0310*/  IMAD.WIDE.U32 R10, R11, 0x4, R8 ;  /* 0x000000040b0a7825 */ /* 0x000fd000078e0008 */
[----:B------:R-:W2:Y:S04]  /*0320*/  @!P0 LDG.E R18, desc[UR4][R10.64] ;  /* 0x000000040a128981 */ /* 0x000ea8000c1e1900 */
[----:B------:R-:W3:Y:S04]  /*0330*/  @!P0 LDG.E R20, desc[UR4][R10.64+0x10] ;  /* 0x000010040a148981 */ /* 0x000ee8000c1e1900 */
[----:B------:R-:W4:Y:S04]  /*0340*/  @P1 LDG.E R22, desc[UR4][R10.64+0x14] ;  /* 0x000014040a161981 */ /* 0x000f28000c1e1900 */
[----:B------:R-:W4:Y:S04]  /*0350*/  @P2 LDG.E R26, desc[UR4][R10.64+0x28] ;  /* 0x000028040a1a2981 */ /* 0x000f28000c1e1900 */
[----:B------:R-:W4:Y:S04]  /*0360*/  @!P0 LDG.E R21, desc[UR4][R10.64+0x4] ;  /* 0x000004040a158981 */ /* 0x000f28000c1e1900 */
[----:B------:R-:W4:Y:S04]  /*0370*/  @!P0 LDG.E R23, desc[UR4][R10.64+0xc] ;  /* 0x00000c040a178981 */ /* 0x000f28000c1e1900 */
[----:B------:R-:W4:Y:S04]  /*0380*/  @P1 LDG.E R25, desc[UR4][R10.64+0x18] ;  /* 0x000018040a191981 */ /* 0x000f28000c1e1900 */
[----:B------:R-:W4:Y:S04]  /*0390*/  @P3 LDG.E R28, desc[UR4][R10.64+0x3c] ;  /* 0x00003c040a1c3981 */ /* 0x000f28000c1e1900 */
[----:B------:R-:W4:Y:S01]  /*03a0*/  @P6 LDG.E R27, desc[UR4][R10.64+0x7c] ;  /* 0x00007c040a1b6981 */ /* 0x000f22000c1e1900 */
[----:B--2---:R-:W-:-:S03]  /*03b0*/  @!P0 LOP3.LUT R15, R15, R18, RZ, 0x3c, !PT ;  /* 0x000000120f0f8212 */ /* 0x004fc600078e3cff */
[----:B------:R-:W2:Y:S01]  /*03c0*/  @!P0 LDG.E R18, desc[UR4][R10.64+0x8] ;  /* 0x000008040a128981 */ /* 0x000ea2000c1e1900 */
[----:B---3--:R-:W-:-:S03]  /*03d0*/  @!P0 LOP3.LUT R3, R3, R20, RZ, 0x3c, !PT ;  /* 0x0000001403038212 */ /* 0x008fc600078e3cff */
[----:B------:R-:W3:Y:S01]  /*03e0*/  @P1 LDG.E R20, desc[UR4][R10.64+0x24] ;  /* 0x000024040a141981 */ /* 0x000ee2000c1e1900 */
[----:B----4-:R-:W-:-:S03]  /*03f0*/  @P1 LOP3.LUT R15, R15, R22, RZ, 0x3c, !PT ;  /* 0x000000160f0f1212 */ /* 0x010fc600078e3cff */
[----:B------:R-:W4:Y:S01]  /*0400*/  @P2 LDG.E R22, desc[UR4][R10.64+0x38] ;  /* 0x000038040a162981 */ /* 0x000f22000c1e1900 */
[----:B------:R-:W-:-:S03]  /*0410*/  @P2 LOP3.LUT R15, R15, R26, RZ, 0x3c, !PT ;  /* 0x0000001a0f0f2212 */ /* 0x000fc600078e3cff */
[----:B------:R-:W4:Y:S01]  /*0420*/  @P4 LDG.E R26, desc[UR4][R10.64+0x50] ;  /* 0x000050040a1a4981 */ /* 0x000f22000c1e1900 */
[----:B------:R-:W-:-:S03]  /*0430*/  @!P0 LOP3.LUT R4, R4, R21, RZ, 0x3c, !PT ;  /* 0x0000001504048212 */ /* 0x000fc600078e3cff */
[----:B------:R-:W4:Y:S01]  /*0440*/  @P1 LDG.E R21, desc[UR4][R10.64+0x20] ;  /* 0x000020040a151981 */ /* 0x000f22000c1e1900 */
[----:B------:R-:W-:-:S03]  /*0450*/  @!P0 LOP3.LUT R2, R2, R23, RZ, 0x3c, !PT ;  /* 0x0000001702028212 */ /* 0x000fc600078e3cff */
[----:B------:R-:W4:Y:S01]  /*0460*/  @P2 LDG.E R23, desc[UR4][R10.64+0x2c] ;  /* 0x00002c040a172981 */ /* 0x000f22000c1e1900 */
[----:B------:R-:W-:-:S03]  /*0470*/  @P1 LOP3.LUT R4, R4, R25, RZ, 0x3c, !PT ;  /* 0x0000001904041212 */ /* 0x000fc600078e3cff */
[----:B------:R-:W4:Y:S01]  /*0480*/  @P2 LDG.E R25, desc[UR4][R10.64+0x34] ;  /* 0x000034040a192981 */ /* 0x000f22000c1e1900 */
[----:B--2---:R-:W-:-:S03]  /*0490*/  @!P0 LOP3.LUT R5, R5, R18, RZ, 0x3c, !PT ;  /* 0x0000001205058212 */ /* 0x004fc600078e3cff */
[----:B------:R-:W2:Y:S01]  /*04a0*/  @P1 LDG.E R18, desc[UR4][R10.64+0x1c] ;  /* 0x00001c040a121981 */ /* 0x000ea2000c1e1900 */
[----:B---3--:R-:W-:-:S03]  /*04b0*/  @P1 LOP3.LUT R3, R3, R20, RZ, 0x3c, !PT ;  /* 0x0000001403031212 */ /* 0x008fc600078e3cff */
[----:B------:R-:W3:Y:S01]  /*04c0*/  @P2 LDG.E R20, desc[UR4][R10.64+0x30] ;  /* 0x000030040a142981 */ /* 0x000ee2000c1e1900 */
[----:B----4-:R-:W-:-:S03]  /*04d0*/  @P2 LOP3.LUT R3, R3, R22, RZ, 0x3c, !PT ;  /* 0x0000001603032212 */ /* 0x010fc600078e3cff */
[----:B------:R-:W4:Y:S01]  /*04e0*/  @P3 LDG.E R22, desc[UR4][R10.64+0x4c] ;  /* 0x00004c040a163981 */ /* 0x000f22000c1e1900 */
[----:B------:R-:W-:-:S04]  /*04f0*/  @P3 LOP3.LUT R15, R15, R28, RZ, 0x3c, !PT ;  /* 0x0000001c0f0f3212 */ /* 0x000fc800078e3cff */
[----:B------:R-:W-:Y:S02]  /*0500*/  @P4 LOP3.LUT R15, R15, R26, RZ, 0x3c, !PT ;  /* 0x0000001a0f0f4212 */ /* 0x000fe400078e3cff */
[----:B------:R-:W-:Y:S01]  /*0510*/  @P1 LOP3.LUT R2, R2, R21, RZ, 0x3c, !PT ;  /* 0x0000001502021212 */ /* 0x000fe200078e3cff */
[----:B------:R-:W4:Y:S04]  /*0520*/  @P5 LDG.E R26, desc[UR4][R10.64+0x64] ;  /* 0x000064040a1a5981 */ /* 0x000f28000c1e1900 */
[----:B------:R-:W4:Y:S01]  /*0530*/  @P3 LDG.E R21, desc[UR4][R10.64+0x40] ;  /* 0x000040040a153981 */ /* 0x000f22000c1e1900 */
[----:B------:R-:W-:Y:S02]  /*0540*/  @P2 LOP3.LUT R4, R4, R23, RZ, 0x3c, !PT ;  /* 0x0000001704042212 */ /* 0x000fe400078e3cff */
[----:B------:R-:W-:Y:S01]  /*0550*/  @P2 LOP3.LUT R2, R2, R25, RZ, 0x3c, !PT ;  /* 0x0000001902022212 */ /* 0x000fe200078e3cff */
[----:B------:R-:W4:Y:S04]  /*0560*/  @P3 LDG.E R23, desc[UR4][R10.64+0x48] ;  /* 0x000048040a173981 */ /* 0x000f28000c1e1900 */
[----:B------:R-:W4:Y:S01]  /*0570*/  @P4 LDG.E R25, desc[UR4][R10.64+0x54] ;  /* 0x000054040a194981 */ /* 0x000f22000c1e1900 */
[----:B--2---:R-:W-:-:S03]  /*0580*/  @P1 LOP3.LUT R5, R5, R18, RZ, 0x3c, !PT ;  /* 0x0000001205051212 */ /* 0x004fc600078e3cff */
[----:B------:R-:W2:Y:S01]  /*0590*/  @P3 LDG.E R18, desc[UR4][R10.64+0x44] ;  /* 0x000044040a123981 */ /* 0x000ea2000c1e1900 */
[----:B---3--:R-:W-:-:S03]  /*05a0*/  @P2 LOP3.LUT R5, R5, R20, RZ, 0x3c, !PT ;  /* 0x0000001405052212 */ /* 0x008fc600078e3cff */
[----:B------:R-:W3:Y:S01]  /*05b0*/  @P4 LDG.E R20, desc[UR4][R10.64+0x58] ;  /* 0x000058040a144981 */ /* 0x000ee2000c1e1900 */
[----:B----4-:R-:W-:-:S03]  /*05c0*/  @P3 LOP3.LUT R3, R3, R22, RZ, 0x3c, !PT ;  /* 0x0000001603033212 */ /* 0x010fc600078e3cff */
[----:B------:R-:W4:Y:S01]  /*05d0*/  @P4 LDG.E R22, desc[UR4][R10.64+0x60] ;  /* 0x000060040a164981 */ /* 0x000f22000c1e1900 */
[----:B------:R-:W-:Y:S02]  /*05e0*/  LOP3.LUT P0, RZ, R24, 0x80, RZ, 0xc0, !PT ;  /* 0x0000008018ff7812 */ /* 0x000fe4000780c0ff */
[----:B------:R-:W-:Y:S02]  /*05f0*/  @P5 LOP3.LUT R15, R15, R26, RZ, 0x3c, !PT ;  /* 0x0000001a0f0f5212 */ /* 0x000fe400078e3cff */
[----:B------:R-:W4:Y:S01]  /*0600*/  @P6 LDG.E R26, desc[UR4][R10.64+0x78] ;  /* 0x000078040a1a6981 */ /* 0x000f22000c1e1900 */
[----:B------:R-:W-:-:S03]  /*0610*/  @P3 LOP3.LUT R4, R4, R21, RZ, 0x3c, !PT ;  /* 0x0000001504043212 */ /* 0x000fc600078e3cff */
[----:B------:R-:W4:Y:S01]  /*0620*/  @P4 LDG.E R21, desc[UR4][R10.64+0x5c] ;  /* 0x00005c040a154981 */ /* 0x000f22000c1e1900 */
[----:B------:R-:W-:-:S03]  /*0630*/  @P3 LOP3.LUT R2, R2, R23, RZ, 0x3c, !PT ;  /* 0x0000001702023212 */ /* 0x000fc600078e3cff */
[----:B------:R-:W4:Y:S01]  /*0640*/  @P5 LDG.E R23, desc[UR4][R10.64+0x68] ;  /* 0x000068040a175981 */ /* 0x000f22000c1e1900 */
[----:B------:R-:W-:-:S03]  /*0650*/  @P4 LOP3.LUT R4, R4, R25, RZ, 0x3c, !PT ;  /* 0x0000001904044212 */ /* 0x000fc600078e3cff */
[----:B------:R-:W4:Y:S01]  /*0660*/  @P5 LDG.E R25, desc[UR4][R10.64+0x70] ;  /* 0x000070040a195981 */ /* 0x000f22000c1e1900 */
[----:B--2---:R-:W-:-:S03]  /*0670*/  @P3 LOP3.LUT R5, R5, R18, RZ, 0x3c, !PT ;  /* 0x0000001205053212 */ /* 0x004fc600078e3cff */
[----:B------:R-:W2:Y:S01]  /*0680*/  @P5 LDG.E R18, desc[UR4][R10.64+0x6c] ;  /* 0x00006c040a125981 */ /* 0x000ea2000c1e1900 */
[----:B---3--:R-:W-:-:S03]  /*0690*/  @P4 LOP3.LUT R5, R5, R20, RZ, 0x3c, !PT ;  /* 0x0000001405054212 */ /* 0x008fc600078e3cff */
[----:B------:R-:W3:Y:S01]  /*06a0*/  @P5 LDG.E R20, desc[UR4][R10.64+0x74] ;  /* 0x000074040a145981 */ /* 0x000ee2000c1e1900 */
[----:B----4-:R-:W-:-:S03]  /*06b0*/  @P4 LOP3.LUT R3, R3, R22, RZ, 0x3c, !PT ;  /* 0x0000001603034212 */ /* 0x010fc600078e3cff */
[----:B------:R-:W4:Y:S01]  /*06c0*/  @P0 LDG.E R22, desc[UR4][R10.64+0x8c] ;  /* 0x00008c040a160981 */ /* 0x000f22000c1e1900 */
[----:B------:R-:W-:-:S03]  /*06d0*/  @P6 LOP3.LUT R15, R15, R26, RZ, 0x3c, !PT ;  /* 0x0000001a0f0f6212 */ /* 0x000fc600078e3cff */
        /* <DEDUP_REMOVED lines=13> */
[----:B------:R-:W-:Y:S02]  /*07b0*/  @P6 LOP3.LUT R4, R4, R27, RZ, 0x3c, !PT ;  /* 0x0000001b04046212 */ /* 0x000fe400078e3cff */
[----:B------:R-:W-:Y:S02]  /*07c0*/  @P6 LOP3.LUT R2, R2, R21, RZ, 0x3c, !PT ;  /* 0x0000001502026212 */ /* 0x000fe400078e3cff */
[----:B------:R-:W-:Y:S02]  /*07d0*/  @P0 LOP3.LUT R4, R4, R23, RZ, 0x3c, !PT ;  /* 0x0000001704040212 */ /* 0x000fe400078e3cff */
[----:B------:R-:W-:Y:S02]  /*07e0*/  @P0 LOP3.LUT R2, R2, R25, RZ, 0x3c, !PT ;  /* 0x0000001902020212 */ /* 0x000fe400078e3cff */
[----:B--2---:R-:W-:Y:S02]  /*07f0*/  @P6 LOP3.LUT R5, R5, R18, RZ, 0x3c, !PT ;  /* 0x0000001205056212 */ /* 0x004fe400078e3cff */
[----:B---3--:R-:W-:-:S02]  /*0800*/  @P6 LOP3.LUT R3, R3, R20, RZ, 0x3c, !PT ;  /* 0x0000001403036212 */ /* 0x008fc400078e3cff */
[----:B----4-:R-:W-:Y:S02]  /*0810*/  @P0 LOP3.LUT R5, R5, R22, RZ, 0x3c, !PT ;  /* 0x0000001605050212 */ /* 0x010fe400078e3cff */
[----:B------:R-:W-:Y:S02]  /*0820*/  @P0 LOP3.LUT R3, R3, R26, RZ, 0x3c, !PT ;  /* 0x0000001a03030212 */ /* 0x000fe400078e3cff */
[----:B------:R-:W-:-:S13]  /*0830*/  R2P PR, R24.B1, 0x7f ;  /* 0x0000007f18007804 */ /* 0x000fda0000001000 */
[----:B------:R-:W2:Y:S04]  /*0840*/  @P0 LDG.E R18, desc[UR4][R10.64+0xa0] ;  /* 0x0000a0040a120981 */ /* 0x000ea8000c1e1900 */
[----:B------:R-:W3:Y:S04]  /*0850*/  @P1 LDG.E R22, desc[UR4][R10.64+0xb4] ;  /* 0x0000b4040a161981 */ /* 0x000ee8000c1e1900 */
[----:B------:R-:W4:Y:S04]  /*0860*/  @P2 LDG.E R26, desc[UR4][R10.64+0xc8] ;  /* 0x0000c8040a1a2981 */ /* 0x000f28000c1e1900 */
[----:B------:R-:W4:Y:S04]  /*0870*/  @P3 LDG.E R28, desc[UR4][R10.64+0xdc] ;  /* 0x0000dc040a1c3981 */ /* 0x000f28000c1e1900 */
[----:B------:R-:W4:Y:S04]  /*0880*/  @P0 LDG.E R23, desc[UR4][R10.64+0xa4] ;  /* 0x0000a4040a170981 */ /* 0x000f28000c1e1900 */
[----:B------:R-:W4:Y:S04]  /*0890*/  @P0 LDG.E R20, desc[UR4][R10.64+0xa8] ;  /* 0x0000a8040a140981 */ /* 0x000f28000c1e1900 */
[----:B------:R-:W4:Y:S04]  /*08a0*/  @P4 LDG.E R25, desc[UR4][R10.64+0xf0] ;  /* 0x0000f0040a194981 */ /* 0x000f28000c1e1900 */
        /* <DEDUP_REMOVED lines=21> */
[----:B------:R-:W-:Y:S02]  /*0a00*/  LOP3.LUT P0, RZ, R24, 0x8000, RZ, 0xc0, !PT ;  /* 0x0000800018ff7812 */ /* 0x000fe4000780c0ff */
[----:B----4-:R-:W-:Y:S01]  /*0a10*/  @P5 LOP3.LUT R15, R15, R26, RZ, 0x3c, !PT ;  /* 0x0000001a0f0f5212 */ /* 0x010fe200078e3cff */
[----:B------:R-:W4:Y:S04]  /*0a20*/  @P3 LDG.E R24, desc[UR4][R10.64+0xe4] ;  /* 0x0000e4040a183981 */ /* 0x000f28000c1e1900 */
[----:B------:R-:W2:Y:S01]  /*0a30*/  @P6 LDG.E R26, desc[UR4][R10.64+0x118] ;  /* 0x000118040a1a6981 */ /* 0x000ea2000c1e1900 */
        /* <DEDUP_REMOVED lines=8> */
[----:B---3--:R-:W-:-:S03]  /*0ac0*/  @P2 LOP3.LUT R3, R3, R22, RZ, 0x3c, !PT ;  /* 0x0000001603032212 */ /* 0x008fc600078e3cff */
[----:B------:R-:W3:Y:S01]  /*0ad0*/  @P4 LDG.E R22, desc[UR4][R10.64+0x100] ;  /* 0x000100040a164981 */ /* 0x000ee2000c1e1900 */
[----:B--2---:R-:W-:-:S03]  /*0ae0*/  @P6 LOP3.LUT R15, R15, R26, RZ, 0x3c, !PT ;  /* 0x0000001a0f0f6212 */ /* 0x004fc600078e3cff */
[----:B------:R-:W2:Y:S01]  /*0af0*/  @P0 LDG.E R26, desc[UR4][R10.64+0x12c] ;  /* 0x00012c040a1a0981 */ /* 0x000ea2000c1e1900 */
[----:B----4-:R-:W-:-:S03]  /*0b00*/  @P2 LOP3.LUT R2, R2, R23, RZ, 0x3c, !PT ;  /* 0x0000001702022212 */ /* 0x010fc600078e3cff */
[----:B------:R-:W4:Y:S01]  /*0b10*/  @P4 LDG.E R23, desc[UR4][R10.64+0xfc] ;  /* 0x0000fc040a174981 */ /* 0x000f22000c1e1900 */
[----:B------:R-:W-:-:S03]  /*0b20*/  @P2 LOP3.LUT R5, R5, R20, RZ, 0x3c, !PT ;  /* 0x0000001405052212 */ /* 0x000fc600078e3cff */
[----:B------:R-:W4:Y:S01]  /*0b30*/  @P4 LDG.E R20, desc[UR4][R10.64+0xf8] ;  /* 0x0000f8040a144981 */ /* 0x000f22000c1e1900 */
[----:B------:R-:W-:Y:S02]  /*0b40*/  @P3 LOP3.LUT R2, R2, R27, RZ, 0x3c, !PT ;  /* 0x0000001b02023212 */ /* 0x000fe400078e3cff */
[----:B------:R-:W-:Y:S01]  /*0b50*/  @P3 LOP3.LUT R4, R4, R25, RZ, 0x3c, !PT ;  /* 0x0000001904043212 */ /* 0x000fe200078e3cff */
[----:B------:R-:W4:Y:S01]  /*0b60*/  @P5 LDG.E R27, desc[UR4][R10.64+0x110] ;  /* 0x000110040a1b5981 */ /* 0x000f22000c1e1900 */
[----:B------:R-:W-:-:S03]  /*0b70*/  @P3 LOP3.LUT R5, R5, R24, RZ, 0x3c, !PT ;  /* 0x0000001805053212 */ /* 0x000fc600078e3cff */
[----:B------:R-:W4:Y:S04]  /*0b80*/  @P5 LDG.E R25, desc[UR4][R10.64+0x108] ;  /* 0x000108040a195981 */ /* 0x000f28000c1e1900 */
        /* <DEDUP_REMOVED lines=19> */
[----:B------:R-:W-:-:S05]  /*0cc0*/  VIADD R19, R19, 0x10 ;  /* 0x0000001013137836 */ /* 0x000fca0000000000 */
[----:B------:R-:W-:Y:S02]  /*0cd0*/  ISETP.NE.AND P1, PT, R19, 0x20, PT ;  /* 0x000000201300780c */ /* 0x000fe40003f25270 */
[----:B------:R-:W-:Y:S02]  /*0ce0*/  @P5 LOP3.LUT R3, R3, R18, RZ, 0x3c, !PT ;  /* 0x0000001203035212 */ /* 0x000fe400078e3cff */
[----:B------:R-:W-:Y:S02]  /*0cf0*/  @P6 LOP3.LUT R4, R4, R21, RZ, 0x3c, !PT ;  /* 0x0000001504046212 */ /* 0x000fe400078e3cff */
[----:B---3--:R-:W-:-:S04]  /*0d00*/  @P6 LOP3.LUT R3, R3, R22, RZ, 0x3c, !PT ;  /* 0x0000001603036212 */ /* 0x008fc800078e3cff */
[----:B--2---:R-:W-:Y:S02]  /*0d10*/  @P0 LOP3.LUT R3, R3, R26, RZ, 0x3c, !PT ;  /* 0x0000001a03030212 */ /* 0x004fe400078e3cff */
[----:B----4-:R-:W-:Y:S02]  /*0d20*/  @P6 LOP3.LUT R2, R2, R23, RZ, 0x3c, !PT ;  /* 0x0000001702026212 */ /* 0x010fe400078e3cff */
[----:B------:R-:W-:Y:S02]  /*0d30*/  @P6 LOP3.LUT R5, R5, R20, RZ, 0x3c, !PT ;  /* 0x0000001405056212 */ /* 0x000fe400078e3cff */
[----:B------:R-:W-:Y:S02]  /*0d40*/  @P0 LOP3.LUT R2, R2, R27, RZ, 0x3c, !PT ;  /* 0x0000001b02020212 */ /* 0x000fe400078e3cff */
[----:B------:R-:W-:Y:S02]  /*0d50*/  @P0 LOP3.LUT R4, R4, R25, RZ, 0x3c, !PT ;  /* 0x0000001904040212 */ /* 0x000fe400078e3cff */
[----:B------:R-:W-:Y:S01]  /*0d60*/  @P0 LOP3.LUT R5, R5, R24, RZ, 0x3c, !PT ;  /* 0x0000001805050212 */ /* 0x000fe200078e3cff */
[----:B------:R-:W-:Y:S06]  /*0d70*/  @P1 BRA `(.L_x_29) ;  /* 0xfffffff400481947 */ /* 0x000fec000383ffff */
[----:B------:R-:W-:-:S05]  /*0d80*/  VIADD R17, R17, 0x1 ;  /* 0x0000000111117836 */ /* 0x000fca0000000000 */
[----:B------:R-:W-:-:S13]  /*0d90*/  ISETP.NE.AND P0, PT, R17, 0x5, PT ;  /* 0x000000051100780c */ /* 0x000fda0003f05270 */
[----:B------:R-:W-:Y:S05]  /*0da0*/  @P0 BRA `(.L_x_30) ;  /* 0xfffffff400300947 */ /* 0x000fea000383ffff */
[----:B------:R1:W-:Y:S01]  /*0db0*/  STG.E.64 desc[UR4][R6.64+0x8], R4 ;  /* 0x0000080406007986 */ /* 0x0003e2000c101b04 */
[----:B------:R-:W-:Y:S01]  /*0dc0*/  VIADD R14, R14, 0x1 ;  /* 0x000000010e0e7836 */ /* 0x000fe20000000000 */
[----:B------:R-:W-:Y:S02]  /*0dd0*/  LOP3.LUT R11, R13, 0x3, RZ, 0xc0, !PT ;  /* 0x000000030d0b7812 */ /* 0x000fe400078ec0ff */
[----:B------:R1:W-:Y:S02]  /*0de0*/  STG.E.64 desc[UR4][R6.64+0x10], R2 ;  /* 0x0000100206007986 */ /* 0x0003e4000c101b04 */
[----:B------:R-:W-:Y:S02]  /*0df0*/  ISETP.GE.U32.AND P0, PT, R14, R11, PT ;  /* 0x0000000b0e00720c */ /* 0x000fe40003f06070 */
[----:B------:R1:W-:Y:S11]  /*0e00*/  STG.E desc[UR4][R6.64+0x4], R15 ;  /* 0x0000040f06007986 */ /* 0x0003f6000c101904 */
[----:B------:R-:W-:Y:S05]  /*0e10*/  @!P0 BRA `(.L_x_31) ;  /* 0xfffffff400048947 */ /* 0x000fea000383ffff */
.L_x_28:
[----:B------:R-:W-:Y:S05]  /*0e20*/  BSYNC.RECONVERGENT B1 ;  /* 0x0000000000017941 */ /* 0x000fea0003800200 */
.L_x_27:
[C---:B------:R-:W-:Y:S01]  /*0e30*/  ISETP.GT.U32.AND P0, PT, R13.reuse, 0x3, PT ;  /* 0x000000030d00780c */ /* 0x040fe20003f04070 */
[----:B------:R-:W-:Y:S01]  /*0e40*/  VIADD R12, R12, 0x1 ;  /* 0x000000010c0c7836 */ /* 0x000fe20000000000 */
[--C-:B------:R-:W-:Y:S02]  /*0e50*/  SHF.R.U64 R13, R13, 0x2, R0.reuse ;  /* 0x000000020d0d7819 */ /* 0x100fe40000001200 */
[----:B------:R-:W-:Y:S02]  /*0e60*/  ISETP.GT.U32.AND.EX P0, PT, R0, RZ, PT, P0 ;  /* 0x000000ff0000720c */ /* 0x000fe40003f04100 */
[----:B------:R-:W-:-:S11]  /*0e70*/  SHF.R.U32.HI R0, RZ, 0x2, R0 ;  /* 0x00000002ff007819 */ /* 0x000fd60000011600 */
[----:B------:R-:W-:Y:S05]  /*0e80*/  @P0 BRA `(.L_x_32) ;  /* 0xfffffff000c80947 */ /* 0x000fea000383ffff */
.L_x_26:
[----:B------:R-:W-:Y:S05]  /*0e90*/  BSYNC.RECONVERGENT B0 ;  /* 0x0000000000007941 */ /* 0x000fea0003800200 */
.L_x_25:
[----:B------:R-:W-:Y:S04]  /*0ea0*/  STG.E.64 desc[UR4][R6.64+0x18], RZ ;  /* 0x000018ff06007986 */ /* 0x000fe8000c101b04 */
[----:B------:R-:W-:Y:S04]  /*0eb0*/  STG.E desc[UR4][R6.64+0x20], RZ ;  /* 0x000020ff06007986 */ /* 0x000fe8000c101904 */
[----:B------:R-:W-:Y:S01]  /*0ec0*/  STG.E.64 desc[UR4][R6.64+0x28], RZ ;  /* 0x000028ff06007986 */ /* 0x000fe2000c101b04 */
[----:B------:R-:W-:Y:S05]  /*0ed0*/  EXIT ;  /* 0x000000000000794d */ /* 0x000fea0003800000 */
.L_x_33:
        /* <DEDUP_REMOVED lines=10> */
.L_x_39:


//--------------------- .nv.global.init           --------------------------
	.section	.nv.global.init,"aw",@progbits
	.align	4
.nv.global.init:
	.type		mrg32k3aM1SubSeq,@object
	.size		mrg32k3aM1SubSeq,(mrg32k3aM2SubSeq - mrg32k3aM1SubSeq)
mrg32k3aM1SubSeq:
        /*0000*/ 	.byte	0x0b, 0xcc, 0xee, 0x04, 0x73, 0x29, 0x8b, 0x6f, 0xf6, 0x53, 0x03, 0xf6, 0x23, 0xf6, 0xea, 0xda
        /* <DEDUP_REMOVED lines=125> */
	.type		mrg32k3aM2SubSeq,@object
	.size		mrg32k3aM2SubSeq,(mrg32k3aM1 - mrg32k3aM2SubSeq)
mrg32k3aM2SubSeq:
        /* <DEDUP_REMOVED lines=126> */
	.type		mrg32k3aM1,@object
	.size		mrg32k3aM1,(mrg32k3aM1Seq - mrg32k3aM1)
mrg32k3aM1:
        /* <DEDUP_REMOVED lines=144> */
	.type		mrg32k3aM1Seq,@object
	.size		mrg32k3aM1Seq,(mrg32k3aM2 - mrg32k3aM1Seq)
mrg32k3aM1Seq:
        /* <DEDUP_REMOVED lines=144> */
	.type		mrg32k3aM2,@object
	.size		mrg32k3aM2,(mrg32k3aM2Seq - mrg32k3aM2)
mrg32k3aM2:
        /* <DEDUP_REMOVED lines=144> */
	.type		mrg32k3aM2Seq,@object
	.size		mrg32k3aM2Seq,(precalc_xorwow_matrix - mrg32k3aM2Seq)
mrg32k3aM2Seq:
        /* <DEDUP_REMOVED lines=144> */
	.type		precalc_xorwow_matrix,@object
	.size		precalc_xorwow_matrix,(precalc_xorwow_offset_matrix - precalc_xorwow_matrix)
precalc_xorwow_matrix:
        /* <DEDUP_REMOVED lines=6400> */
	.type		precalc_xorwow_offset_matrix,@object
	.size		precalc_xorwow_offset_matrix,(.L_1 - precalc_xorwow_offset_matrix)
precalc_xorwow_offset_matrix:
        /* <DEDUP_REMOVED lines=6400> */
.L_1:


//--------------------- .nv.shared._Z6mutatePiP17curandStateXORWOWiif --------------------------
	.section	.nv.shared._Z6mutatePiP17curandStateXORWOWiif,"aw",@nobits
	.sectionflags	@""
	.align	16
	.zero		1024


//--------------------- .nv.shared.reserved.0     --------------------------
	.section	.nv.shared.reserved.0,"aw",@nobits
	.weak		__nv_reservedSMEM_offset_0_alias
	.size		__nv_reservedSMEM_offset_0_alias, 0, 64
	.other		__nv_reservedSMEM_offset_0_alias,@"STO_CUDA_RESERVED_SHARED STV_DEFAULT"
__nv_reservedSMEM_offset_0_alias:
	.zero		0
	.zero		64


//--------------------- .nv.shared._Z9crossoverPiP17curandStateXORWOWiif --------------------------
	.section	.nv.shared._Z9crossoverPiP17curandStateXORWOWiif,"aw",@nobits
	.sectionflags	@""
	.align	16
	.zero		1024


//--------------------- .nv.shared._Z9selectionPiS_S_P17curandStateXORWOWii --------------------------
	.section	.nv.shared._Z9selectionPiS_S_P17curandStateXORWOWii,"aw",@nobits
	.sectionflags	@""
	.align	16
	.zero		1024


//--------------------- .nv.shared._Z19evaluate_populationPiS_S_S_iii --------------------------
	.section	.nv.shared._Z19evaluate_populationPiS_S_S_iii,"aw",@nobits
	.sectionflags	@""
	.align	16
	.zero		1024


//--------------------- .nv.shared._Z21initialize_populationPiP17curandStateXORWOWii --------------------------
	.section	.nv.shared._Z21initialize_populationPiP17curandStateXORWOWii,"aw",@nobits
	.sectionflags	@""
	.align	16
	.zero		1024


//--------------------- .nv.shared._Z19setup_random_statesP17curandStateXORWOWm --------------------------
	.section	.nv.shared._Z19setup_random_statesP17curandStateXORWOWm,"aw",@nobits
	.sectionflags	@""
	.align	16
	.zero		1024


//--------------------- .nv.constant0._Z6mutatePiP17curandStateXORWOWiif --------------------------
	.section	.nv.constant0._Z6mutatePiP17curandStateXORWOWiif,"a",@progbits
	.sectionflags	@""
	.align	4
.nv.constant0._Z6mutatePiP17curandStateXORWOWiif:
	.zero		924


//--------------------- .nv.constant0._Z9crossoverPiP17curandStateXORWOWiif --------------------------
	.section	.nv.constant0._Z9crossoverPiP17curandStateXORWOWiif,"a",@progbits
	.sectionflags	@""
	.align	4
.nv.constant0._Z9crossoverPiP17curandStateXORWOWiif:
	.zero		924


//--------------------- .nv.constant0._Z9selectionPiS_S_P17curandStateXORWOWii --------------------------
	.section	.nv.constant0._Z9selectionPiS_S_P17curandStateXORWOWii,"a",@progbits
	.sectionflags	@""
	.align	4
.nv.constant0._Z9selectionPiS_S_P17curandStateXORWOWii:
	.zero		936


//--------------------- .nv.constant0._Z19evaluate_populationPiS_S_S_iii --------------------------
	.section	.nv.constant0._Z19evaluate_populationPiS_S_S_iii,"a",@progbits
	.sectionflags	@""
	.align	4
.nv.constant0._Z19evaluate_populationPiS_S_S_iii:
	.zero		940


//--------------------- .nv.constant0._Z21initialize_populationPiP17curandStateXORWOWii --------------------------
	.section	.nv.constant0._Z21initialize_populationPiP17curandStateXORWOWii,"a",@progbits
	.sectionflags	@""
	.align	4
.nv.constant0._Z21initialize_populationPiP17curandStateXORWOWii:
	.zero		920


//--------------------- .nv.constant0._Z19setup_random_statesP17curandStateXORWOWm --------------------------
	.section	.nv.constant0._Z19setup_random_statesP17curandStateXORWOWm,"a",@progbits
	.sectionflags	@""
	.align	4
.nv.constant0._Z19setup_random_statesP17curandStateXORWOWm:
	.zero		912


//--------------------- SYMBOLS --------------------------

	.type		.nv.reservedSmem.offset0,@object
	.size		.nv.reservedSmem.offset0,0x4
	.type		.nv.reservedSmem.cap,@object
	.size		.nv.reservedSmem.cap,0x4
